//
// Generated by NVIDIA NVVM Compiler
//
// Compiler Build ID: CL-36424714
// Cuda compilation tools, release 13.0, V13.0.88
// Based on NVVM 20.0.0
//

.version 9.0
.target sm_100
.address_size 64

	// .globl	_Z18lora_expand_kernelIf13__nv_bfloat16EvPKT_PKvPT0_PKiS9_S9_S9_S9_S9_S9_S9_S9_iiiibiiiii

.visible .entry _Z18lora_expand_kernelIf13__nv_bfloat16EvPKT_PKvPT0_PKiS9_S9_S9_S9_S9_S9_S9_S9_iiiibiiiii(
	.param .u64 .ptr .align 1 _Z18lora_expand_kernelIf13__nv_bfloat16EvPKT_PKvPT0_PKiS9_S9_S9_S9_S9_S9_S9_S9_iiiibiiiii_param_0,
	.param .u64 .ptr .align 1 _Z18lora_expand_kernelIf13__nv_bfloat16EvPKT_PKvPT0_PKiS9_S9_S9_S9_S9_S9_S9_S9_iiiibiiiii_param_1,
	.param .u64 .ptr .align 1 _Z18lora_expand_kernelIf13__nv_bfloat16EvPKT_PKvPT0_PKiS9_S9_S9_S9_S9_S9_S9_S9_iiiibiiiii_param_2,
	.param .u64 .ptr .align 1 _Z18lora_expand_kernelIf13__nv_bfloat16EvPKT_PKvPT0_PKiS9_S9_S9_S9_S9_S9_S9_S9_iiiibiiiii_param_3,
	.param .u64 .ptr .align 1 _Z18lora_expand_kernelIf13__nv_bfloat16EvPKT_PKvPT0_PKiS9_S9_S9_S9_S9_S9_S9_S9_iiiibiiiii_param_4,
	.param .u64 .ptr .align 1 _Z18lora_expand_kernelIf13__nv_bfloat16EvPKT_PKvPT0_PKiS9_S9_S9_S9_S9_S9_S9_S9_iiiibiiiii_param_5,
	.param .u64 .ptr .align 1 _Z18lora_expand_kernelIf13__nv_bfloat16EvPKT_PKvPT0_PKiS9_S9_S9_S9_S9_S9_S9_S9_iiiibiiiii_param_6,
	.param .u64 .ptr .align 1 _Z18lora_expand_kernelIf13__nv_bfloat16EvPKT_PKvPT0_PKiS9_S9_S9_S9_S9_S9_S9_S9_iiiibiiiii_param_7,
	.param .u64 .ptr .align 1 _Z18lora_expand_kernelIf13__nv_bfloat16EvPKT_PKvPT0_PKiS9_S9_S9_S9_S9_S9_S9_S9_iiiibiiiii_param_8,
	.param .u64 .ptr .align 1 _Z18lora_expand_kernelIf13__nv_bfloat16EvPKT_PKvPT0_PKiS9_S9_S9_S9_S9_S9_S9_S9_iiiibiiiii_param_9,
	.param .u64 .ptr .align 1 _Z18lora_expand_kernelIf13__nv_bfloat16EvPKT_PKvPT0_PKiS9_S9_S9_S9_S9_S9_S9_S9_iiiibiiiii_param_10,
	.param .u64 .ptr .align 1 _Z18lora_expand_kernelIf13__nv_bfloat16EvPKT_PKvPT0_PKiS9_S9_S9_S9_S9_S9_S9_S9_iiiibiiiii_param_11,
	.param .u32 _Z18lora_expand_kernelIf13__nv_bfloat16EvPKT_PKvPT0_PKiS9_S9_S9_S9_S9_S9_S9_S9_iiiibiiiii_param_12,
	.param .u32 _Z18lora_expand_kernelIf13__nv_bfloat16EvPKT_PKvPT0_PKiS9_S9_S9_S9_S9_S9_S9_S9_iiiibiiiii_param_13,
	.param .u32 _Z18lora_expand_kernelIf13__nv_bfloat16EvPKT_PKvPT0_PKiS9_S9_S9_S9_S9_S9_S9_S9_iiiibiiiii_param_14,
	.param .u32 _Z18lora_expand_kernelIf13__nv_bfloat16EvPKT_PKvPT0_PKiS9_S9_S9_S9_S9_S9_S9_S9_iiiibiiiii_param_15,
	.param .u8 _Z18lora_expand_kernelIf13__nv_bfloat16EvPKT_PKvPT0_PKiS9_S9_S9_S9_S9_S9_S9_S9_iiiibiiiii_param_16,
	.param .u32 _Z18lora_expand_kernelIf13__nv_bfloat16EvPKT_PKvPT0_PKiS9_S9_S9_S9_S9_S9_S9_S9_iiiibiiiii_param_17,
	.param .u32 _Z18lora_expand_kernelIf13__nv_bfloat16EvPKT_PKvPT0_PKiS9_S9_S9_S9_S9_S9_S9_S9_iiiibiiiii_param_18,
	.param .u32 _Z18lora_expand_kernelIf13__nv_bfloat16EvPKT_PKvPT0_PKiS9_S9_S9_S9_S9_S9_S9_S9_iiiibiiiii_param_19,
	.param .u32 _Z18lora_expand_kernelIf13__nv_bfloat16EvPKT_PKvPT0_PKiS9_S9_S9_S9_S9_S9_S9_S9_iiiibiiiii_param_20,
	.param .u32 _Z18lora_expand_kernelIf13__nv_bfloat16EvPKT_PKvPT0_PKiS9_S9_S9_S9_S9_S9_S9_S9_iiiibiiiii_param_21
)
{
	.reg .pred 	%p<49>;
	.reg .b16 	%rs<15>;
	.reg .b32 	%r<111>;
	.reg .b32 	%f<78>;
	.reg .b64 	%rd<67>;

	ld.param.u64 	%rd17, [_Z18lora_expand_kernelIf13__nv_bfloat16EvPKT_PKvPT0_PKiS9_S9_S9_S9_S9_S9_S9_S9_iiiibiiiii_param_0];
	ld.param.u64 	%rd6, [_Z18lora_expand_kernelIf13__nv_bfloat16EvPKT_PKvPT0_PKiS9_S9_S9_S9_S9_S9_S9_S9_iiiibiiiii_param_1];
	ld.param.u64 	%rd8, [_Z18lora_expand_kernelIf13__nv_bfloat16EvPKT_PKvPT0_PKiS9_S9_S9_S9_S9_S9_S9_S9_iiiibiiiii_param_3];
	ld.param.u64 	%rd9, [_Z18lora_expand_kernelIf13__nv_bfloat16EvPKT_PKvPT0_PKiS9_S9_S9_S9_S9_S9_S9_S9_iiiibiiiii_param_4];
	ld.param.u64 	%rd10, [_Z18lora_expand_kernelIf13__nv_bfloat16EvPKT_PKvPT0_PKiS9_S9_S9_S9_S9_S9_S9_S9_iiiibiiiii_param_5];
	ld.param.u64 	%rd11, [_Z18lora_expand_kernelIf13__nv_bfloat16EvPKT_PKvPT0_PKiS9_S9_S9_S9_S9_S9_S9_S9_iiiibiiiii_param_6];
	ld.param.u64 	%rd13, [_Z18lora_expand_kernelIf13__nv_bfloat16EvPKT_PKvPT0_PKiS9_S9_S9_S9_S9_S9_S9_S9_iiiibiiiii_param_8];
	ld.param.u64 	%rd14, [_Z18lora_expand_kernelIf13__nv_bfloat16EvPKT_PKvPT0_PKiS9_S9_S9_S9_S9_S9_S9_S9_iiiibiiiii_param_9];
	ld.param.u64 	%rd15, [_Z18lora_expand_kernelIf13__nv_bfloat16EvPKT_PKvPT0_PKiS9_S9_S9_S9_S9_S9_S9_S9_iiiibiiiii_param_10];
	ld.param.u64 	%rd16, [_Z18lora_expand_kernelIf13__nv_bfloat16EvPKT_PKvPT0_PKiS9_S9_S9_S9_S9_S9_S9_S9_iiiibiiiii_param_11];
	ld.param.u32 	%r59, [_Z18lora_expand_kernelIf13__nv_bfloat16EvPKT_PKvPT0_PKiS9_S9_S9_S9_S9_S9_S9_S9_iiiibiiiii_param_12];
	ld.param.u32 	%r60, [_Z18lora_expand_kernelIf13__nv_bfloat16EvPKT_PKvPT0_PKiS9_S9_S9_S9_S9_S9_S9_S9_iiiibiiiii_param_13];
	ld.param.u32 	%r61, [_Z18lora_expand_kernelIf13__nv_bfloat16EvPKT_PKvPT0_PKiS9_S9_S9_S9_S9_S9_S9_S9_iiiibiiiii_param_14];
	ld.param.u32 	%r67, [_Z18lora_expand_kernelIf13__nv_bfloat16EvPKT_PKvPT0_PKiS9_S9_S9_S9_S9_S9_S9_S9_iiiibiiiii_param_15];
	ld.param.s8 	%rs4, [_Z18lora_expand_kernelIf13__nv_bfloat16EvPKT_PKvPT0_PKiS9_S9_S9_S9_S9_S9_S9_S9_iiiibiiiii_param_16];
	ld.param.u32 	%r62, [_Z18lora_expand_kernelIf13__nv_bfloat16EvPKT_PKvPT0_PKiS9_S9_S9_S9_S9_S9_S9_S9_iiiibiiiii_param_17];
	ld.param.u32 	%r63, [_Z18lora_expand_kernelIf13__nv_bfloat16EvPKT_PKvPT0_PKiS9_S9_S9_S9_S9_S9_S9_S9_iiiibiiiii_param_18];
	ld.param.u32 	%r64, [_Z18lora_expand_kernelIf13__nv_bfloat16EvPKT_PKvPT0_PKiS9_S9_S9_S9_S9_S9_S9_S9_iiiibiiiii_param_19];
	ld.param.u32 	%r65, [_Z18lora_expand_kernelIf13__nv_bfloat16EvPKT_PKvPT0_PKiS9_S9_S9_S9_S9_S9_S9_S9_iiiibiiiii_param_20];
	ld.param.u32 	%r66, [_Z18lora_expand_kernelIf13__nv_bfloat16EvPKT_PKvPT0_PKiS9_S9_S9_S9_S9_S9_S9_S9_iiiibiiiii_param_21];
	cvta.to.global.u64 	%rd1, %rd17;
	mov.u32 	%r1, %ntid.y;
	add.s32 	%r68, %r1, %r59;
	add.s32 	%r69, %r68, -1;
	div.u32 	%r2, %r69, %r1;
	mov.u32 	%r3, %ctaid.x;
	mov.u32 	%r4, %ctaid.y;
	setp.ge.s32 	%p1, %r4, %r67;
	@%p1 bra 	$L__BB0_36;
	mov.u32 	%r5, %ctaid.z;
	cvta.to.global.u64 	%rd18, %rd9;
	mul.wide.u32 	%rd19, %r5, 4;
	add.s64 	%rd20, %rd18, %rd19;
	ld.global.u32 	%r6, [%rd20];
	setp.eq.s32 	%p2, %r6, -1;
	@%p2 bra 	$L__BB0_36;
	cvta.to.global.u64 	%rd21, %rd11;
	mul.wide.u32 	%rd22, %r5, 4;
	add.s64 	%rd23, %rd21, %rd22;
	ld.global.u32 	%r7, [%rd23];
	cvta.to.global.u64 	%rd24, %rd10;
	add.s64 	%rd25, %rd24, %rd22;
	ld.global.u32 	%r8, [%rd25];
	rem.s32 	%r70, %r3, %r2;
	mul.lo.s32 	%r9, %r70, %r1;
	setp.ge.s32 	%p3, %r9, %r8;
	@%p3 bra 	$L__BB0_36;
	mov.u32 	%r71, %tid.y;
	add.s32 	%r10, %r9, %r71;
	setp.ge.s32 	%p4, %r10, %r8;
	@%p4 bra 	$L__BB0_36;
	mov.u32 	%r72, %ntid.x;
	add.s32 	%r73, %r7, %r10;
	cvta.to.global.u64 	%rd26, %rd8;
	mul.wide.s32 	%rd27, %r73, 4;
	add.s64 	%rd28, %rd26, %rd27;
	ld.global.u32 	%r74, [%rd28];
	div.s32 	%r75, %r3, %r2;
	add.s32 	%r76, %r72, %r60;
	add.s32 	%r77, %r76, -1;
	div.u32 	%r78, %r77, %r72;
	rem.s32 	%r79, %r75, %r78;
	mov.u32 	%r80, %tid.x;
	mad.lo.s32 	%r12, %r79, %r72, %r80;
	cvta.to.global.u64 	%rd29, %rd16;
	mul.wide.u32 	%rd30, %r4, 4;
	add.s64 	%rd31, %rd29, %rd30;
	ld.global.u32 	%r81, [%rd31];
	setp.ge.s32 	%p5, %r12, %r81;
	setp.ge.s32 	%p6, %r74, %r59;
	or.pred  	%p7, %p5, %p6;
	@%p7 bra 	$L__BB0_36;
	cvta.to.global.u64 	%rd32, %rd6;
	mul.wide.u32 	%rd33, %r4, 8;
	add.s64 	%rd34, %rd32, %rd33;
	ld.global.u64 	%rd2, [%rd34];
	cvta.to.global.u64 	%rd35, %rd13;
	add.s64 	%rd3, %rd35, %rd30;
	cvta.to.global.u64 	%rd37, %rd14;
	add.s64 	%rd4, %rd37, %rd30;
	cvta.to.global.u64 	%rd38, %rd15;
	add.s64 	%rd39, %rd38, %rd30;
	ld.global.u32 	%r13, [%rd39];
	setp.lt.s32 	%p8, %r61, 1;
	mov.f32 	%f70, 0f00000000;
	@%p8 bra 	$L__BB0_32;
	ld.global.u32 	%r83, [%rd4];
	ld.global.u32 	%r84, [%rd3];
	mul.lo.s32 	%r14, %r62, %r4;
	mul.lo.s32 	%r15, %r74, %r63;
	add.s32 	%r98, %r15, %r14;
	mul.lo.s32 	%r17, %r84, %r6;
	mul.lo.s32 	%r18, %r83, %r12;
	add.s32 	%r103, %r18, %r17;
	and.b32  	%r20, %r61, 3;
	setp.lt.u32 	%p9, %r61, 4;
	mov.f32 	%f70, 0f00000000;
	mov.b32 	%r107, 0;
	@%p9 bra 	$L__BB0_25;
	and.b32  	%r107, %r61, 2147483644;
	neg.s32 	%r106, %r107;
	mad.lo.s32 	%r105, %r13, 3, %r103;
	shl.b32 	%r85, %r13, 1;
	add.s32 	%r104, %r103, %r85;
	add.s32 	%r86, %r13, %r17;
	add.s32 	%r102, %r86, %r18;
	add.s32 	%r87, %r64, %r15;
	add.s32 	%r101, %r87, %r14;
	shl.b32 	%r27, %r64, 2;
	shl.b32 	%r88, %r64, 1;
	add.s32 	%r100, %r98, %r88;
	mad.lo.s32 	%r99, %r64, 3, %r98;
	mov.f32 	%f70, 0f00000000;
$L__BB0_8:
	setp.lt.s32 	%p10, %r98, 0;
	@%p10 bra 	$L__BB0_12;
	mul.wide.u32 	%rd40, %r98, 4;
	add.s64 	%rd41, %rd1, %rd40;
	ld.global.f32 	%f2, [%rd41];
	setp.lt.s32 	%p11, %r103, 0;
	@%p11 bra 	$L__BB0_12;
	mul.wide.u32 	%rd42, %r103, 2;
	add.s64 	%rd43, %rd2, %rd42;
	ld.u16 	%rs5, [%rd43];
	// begin inline asm
	{ cvt.f32.bf16 %f30, %rs5;}

	// end inline asm
	abs.f32 	%f31, %f2;
	setp.equ.f32 	%p12, %f31, 0f7F800000;
	abs.f32 	%f32, %f30;
	setp.equ.f32 	%p13, %f32, 0f7F800000;
	or.pred  	%p14, %p12, %p13;
	@%p14 bra 	$L__BB0_12;
	mul.f32 	%f34, %f2, %f30;
	abs.f32 	%f35, %f34;
	setp.equ.f32 	%p15, %f35, 0f7F800000;
	add.f32 	%f36, %f70, %f34;
	selp.f32 	%f70, %f70, %f36, %p15;
$L__BB0_12:
	setp.lt.s32 	%p16, %r101, 0;
	@%p16 bra 	$L__BB0_16;
	mul.wide.u32 	%rd44, %r101, 4;
	add.s64 	%rd45, %rd1, %rd44;
	ld.global.f32 	%f6, [%rd45];
	setp.lt.s32 	%p17, %r102, 0;
	@%p17 bra 	$L__BB0_16;
	mul.wide.u32 	%rd46, %r102, 2;
	add.s64 	%rd47, %rd2, %rd46;
	ld.u16 	%rs6, [%rd47];
	// begin inline asm
	{ cvt.f32.bf16 %f37, %rs6;}

	// end inline asm
	abs.f32 	%f38, %f6;
	setp.equ.f32 	%p18, %f38, 0f7F800000;
	abs.f32 	%f39, %f37;
	setp.equ.f32 	%p19, %f39, 0f7F800000;
	or.pred  	%p20, %p18, %p19;
	@%p20 bra 	$L__BB0_16;
	mul.f32 	%f41, %f6, %f37;
	abs.f32 	%f42, %f41;
	setp.equ.f32 	%p21, %f42, 0f7F800000;
	add.f32 	%f43, %f70, %f41;
	selp.f32 	%f70, %f70, %f43, %p21;
$L__BB0_16:
	setp.lt.s32 	%p22, %r100, 0;
	@%p22 bra 	$L__BB0_20;
	mul.wide.u32 	%rd48, %r100, 4;
	add.s64 	%rd49, %rd1, %rd48;
	ld.global.f32 	%f10, [%rd49];
	setp.lt.s32 	%p23, %r104, 0;
	@%p23 bra 	$L__BB0_20;
	mul.wide.u32 	%rd50, %r104, 2;
	add.s64 	%rd51, %rd2, %rd50;
	ld.u16 	%rs7, [%rd51];
	// begin inline asm
	{ cvt.f32.bf16 %f44, %rs7;}

	// end inline asm
	abs.f32 	%f45, %f10;
	setp.equ.f32 	%p24, %f45, 0f7F800000;
	abs.f32 	%f46, %f44;
	setp.equ.f32 	%p25, %f46, 0f7F800000;
	or.pred  	%p26, %p24, %p25;
	@%p26 bra 	$L__BB0_20;
	mul.f32 	%f48, %f10, %f44;
	abs.f32 	%f49, %f48;
	setp.equ.f32 	%p27, %f49, 0f7F800000;
	add.f32 	%f50, %f70, %f48;
	selp.f32 	%f70, %f70, %f50, %p27;
$L__BB0_20:
	setp.lt.s32 	%p28, %r99, 0;
	@%p28 bra 	$L__BB0_24;
	mul.wide.u32 	%rd52, %r99, 4;
	add.s64 	%rd53, %rd1, %rd52;
	ld.global.f32 	%f14, [%rd53];
	setp.lt.s32 	%p29, %r105, 0;
	@%p29 bra 	$L__BB0_24;
	mul.wide.u32 	%rd54, %r105, 2;
	add.s64 	%rd55, %rd2, %rd54;
	ld.u16 	%rs8, [%rd55];
	// begin inline asm
	{ cvt.f32.bf16 %f51, %rs8;}

	// end inline asm
	abs.f32 	%f52, %f14;
	setp.equ.f32 	%p30, %f52, 0f7F800000;
	abs.f32 	%f53, %f51;
	setp.equ.f32 	%p31, %f53, 0f7F800000;
	or.pred  	%p32, %p30, %p31;
	@%p32 bra 	$L__BB0_24;
	mul.f32 	%f55, %f14, %f51;
	abs.f32 	%f56, %f55;
	setp.equ.f32 	%p33, %f56, 0f7F800000;
	add.f32 	%f57, %f70, %f55;
	selp.f32 	%f70, %f70, %f57, %p33;
$L__BB0_24:
	add.s32 	%r106, %r106, 4;
	shl.b32 	%r89, %r13, 2;
	add.s32 	%r105, %r105, %r89;
	add.s32 	%r104, %r104, %r89;
	add.s32 	%r103, %r103, %r89;
	add.s32 	%r102, %r102, %r89;
	add.s32 	%r101, %r101, %r27;
	add.s32 	%r100, %r100, %r27;
	add.s32 	%r99, %r99, %r27;
	add.s32 	%r98, %r98, %r27;
	setp.ne.s32 	%p34, %r106, 0;
	@%p34 bra 	$L__BB0_8;
$L__BB0_25:
	setp.eq.s32 	%p35, %r20, 0;
	@%p35 bra 	$L__BB0_32;
	mad.lo.s32 	%r90, %r107, %r13, %r17;
	add.s32 	%r110, %r90, %r18;
	mad.lo.s32 	%r91, %r107, %r64, %r15;
	add.s32 	%r109, %r91, %r14;
	neg.s32 	%r108, %r20;
$L__BB0_27:
	.pragma "nounroll";
	setp.lt.s32 	%p36, %r109, 0;
	@%p36 bra 	$L__BB0_31;
	mul.wide.u32 	%rd56, %r109, 4;
	add.s64 	%rd57, %rd1, %rd56;
	ld.global.f32 	%f21, [%rd57];
	setp.lt.s32 	%p37, %r110, 0;
	@%p37 bra 	$L__BB0_31;
	mul.wide.u32 	%rd58, %r110, 2;
	add.s64 	%rd59, %rd2, %rd58;
	ld.u16 	%rs9, [%rd59];
	// begin inline asm
	{ cvt.f32.bf16 %f58, %rs9;}

	// end inline asm
	abs.f32 	%f59, %f21;
	setp.equ.f32 	%p38, %f59, 0f7F800000;
	abs.f32 	%f60, %f58;
	setp.equ.f32 	%p39, %f60, 0f7F800000;
	or.pred  	%p40, %p38, %p39;
	@%p40 bra 	$L__BB0_31;
	mul.f32 	%f62, %f21, %f58;
	abs.f32 	%f63, %f62;
	setp.equ.f32 	%p41, %f63, 0f7F800000;
	add.f32 	%f64, %f70, %f62;
	selp.f32 	%f70, %f70, %f64, %p41;
$L__BB0_31:
	add.s32 	%r110, %r110, %r13;
	add.s32 	%r109, %r109, %r64;
	add.s32 	%r108, %r108, 1;
	setp.ne.s32 	%p42, %r108, 0;
	@%p42 bra 	$L__BB0_27;
$L__BB0_32:
	ld.param.u64 	%rd66, [_Z18lora_expand_kernelIf13__nv_bfloat16EvPKT_PKvPT0_PKiS9_S9_S9_S9_S9_S9_S9_S9_iiiibiiiii_param_7];
	cvta.to.global.u64 	%rd60, %rd66;
	mul.wide.u32 	%rd61, %r4, 4;
	add.s64 	%rd62, %rd60, %rd61;
	ld.global.u32 	%r92, [%rd62];
	add.s32 	%r93, %r92, %r12;
	mul.lo.s32 	%r94, %r74, %r65;
	mad.lo.s32 	%r58, %r93, %r66, %r94;
	or.b32  	%r95, %r58, %r93;
	shr.u32 	%r96, %r95, 31;
	and.b32  	%r97, %r96, 1;
	setp.eq.b32 	%p43, %r97, 1;
	setp.ge.s32 	%p44, %r93, %r65;
	or.pred  	%p45, %p44, %p43;
	abs.f32 	%f65, %f70;
	setp.equ.f32 	%p46, %f65, 0f7F800000;
	or.pred  	%p47, %p45, %p46;
	@%p47 bra 	$L__BB0_36;
	ld.param.u64 	%rd65, [_Z18lora_expand_kernelIf13__nv_bfloat16EvPKT_PKvPT0_PKiS9_S9_S9_S9_S9_S9_S9_S9_iiiibiiiii_param_2];
	// begin inline asm
	{  cvt.rn.bf16.f32 %rs14, %f70;}

	// end inline asm
	setp.eq.s16 	%p48, %rs4, 0;
	cvta.to.global.u64 	%rd63, %rd65;
	mul.wide.s32 	%rd64, %r58, 2;
	add.s64 	%rd5, %rd63, %rd64;
	@%p48 bra 	$L__BB0_35;
	ld.global.u16 	%rs13, [%rd5];
	// begin inline asm
	{ add.bf16 %rs14,%rs14,%rs13; }

	// end inline asm
$L__BB0_35:
	st.global.u16 	[%rd5], %rs14;
$L__BB0_36:
	ret;

}
	// .globl	_Z18lora_expand_kernelI6__halfS0_EvPKT_PKvPT0_PKiS9_S9_S9_S9_S9_S9_S9_S9_iiiibiiiii
.visible .entry _Z18lora_expand_kernelI6__halfS0_EvPKT_PKvPT0_PKiS9_S9_S9_S9_S9_S9_S9_S9_iiiibiiiii(
	.param .u64 .ptr .align 1 _Z18lora_expand_kernelI6__halfS0_EvPKT_PKvPT0_PKiS9_S9_S9_S9_S9_S9_S9_S9_iiiibiiiii_param_0,
	.param .u64 .ptr .align 1 _Z18lora_expand_kernelI6__halfS0_EvPKT_PKvPT0_PKiS9_S9_S9_S9_S9_S9_S9_S9_iiiibiiiii_param_1,
	.param .u64 .ptr .align 1 _Z18lora_expand_kernelI6__halfS0_EvPKT_PKvPT0_PKiS9_S9_S9_S9_S9_S9_S9_S9_iiiibiiiii_param_2,
	.param .u64 .ptr .align 1 _Z18lora_expand_kernelI6__halfS0_EvPKT_PKvPT0_PKiS9_S9_S9_S9_S9_S9_S9_S9_iiiibiiiii_param_3,
	.param .u64 .ptr .align 1 _Z18lora_expand_kernelI6__halfS0_EvPKT_PKvPT0_PKiS9_S9_S9_S9_S9_S9_S9_S9_iiiibiiiii_param_4,
	.param .u64 .ptr .align 1 _Z18lora_expand_kernelI6__halfS0_EvPKT_PKvPT0_PKiS9_S9_S9_S9_S9_S9_S9_S9_iiiibiiiii_param_5,
	.param .u64 .ptr .align 1 _Z18lora_expand_kernelI6__halfS0_EvPKT_PKvPT0_PKiS9_S9_S9_S9_S9_S9_S9_S9_iiiibiiiii_param_6,
	.param .u64 .ptr .align 1 _Z18lora_expand_kernelI6__halfS0_EvPKT_PKvPT0_PKiS9_S9_S9_S9_S9_S9_S9_S9_iiiibiiiii_param_7,
	.param .u64 .ptr .align 1 _Z18lora_expand_kernelI6__halfS0_EvPKT_PKvPT0_PKiS9_S9_S9_S9_S9_S9_S9_S9_iiiibiiiii_param_8,
	.param .u64 .ptr .align 1 _Z18lora_expand_kernelI6__halfS0_EvPKT_PKvPT0_PKiS9_S9_S9_S9_S9_S9_S9_S9_iiiibiiiii_param_9,
	.param .u64 .ptr .align 1 _Z18lora_expand_kernelI6__halfS0_EvPKT_PKvPT0_PKiS9_S9_S9_S9_S9_S9_S9_S9_iiiibiiiii_param_10,
	.param .u64 .ptr .align 1 _Z18lora_expand_kernelI6__halfS0_EvPKT_PKvPT0_PKiS9_S9_S9_S9_S9_S9_S9_S9_iiiibiiiii_param_11,
	.param .u32 _Z18lora_expand_kernelI6__halfS0_EvPKT_PKvPT0_PKiS9_S9_S9_S9_S9_S9_S9_S9_iiiibiiiii_param_12,
	.param .u32 _Z18lora_expand_kernelI6__halfS0_EvPKT_PKvPT0_PKiS9_S9_S9_S9_S9_S9_S9_S9_iiiibiiiii_param_13,
	.param .u32 _Z18lora_expand_kernelI6__halfS0_EvPKT_PKvPT0_PKiS9_S9_S9_S9_S9_S9_S9_S9_iiiibiiiii_param_14,
	.param .u32 _Z18lora_expand_kernelI6__halfS0_EvPKT_PKvPT0_PKiS9_S9_S9_S9_S9_S9_S9_S9_iiiibiiiii_param_15,
	.param .u8 _Z18lora_expand_kernelI6__halfS0_EvPKT_PKvPT0_PKiS9_S9_S9_S9_S9_S9_S9_S9_iiiibiiiii_param_16,
	.param .u32 _Z18lora_expand_kernelI6__halfS0_EvPKT_PKvPT0_PKiS9_S9_S9_S9_S9_S9_S9_S9_iiiibiiiii_param_17,
	.param .u32 _Z18lora_expand_kernelI6__halfS0_EvPKT_PKvPT0_PKiS9_S9_S9_S9_S9_S9_S9_S9_iiiibiiiii_param_18,
	.param .u32 _Z18lora_expand_kernelI6__halfS0_EvPKT_PKvPT0_PKiS9_S9_S9_S9_S9_S9_S9_S9_iiiibiiiii_param_19,
	.param .u32 _Z18lora_expand_kernelI6__halfS0_EvPKT_PKvPT0_PKiS9_S9_S9_S9_S9_S9_S9_S9_iiiibiiiii_param_20,
	.param .u32 _Z18lora_expand_kernelI6__halfS0_EvPKT_PKvPT0_PKiS9_S9_S9_S9_S9_S9_S9_S9_iiiibiiiii_param_21
)
{
	.reg .pred 	%p<49>;
	.reg .b16 	%rs<20>;
	.reg .b32 	%r<111>;
	.reg .b32 	%f<83>;
	.reg .b64 	%rd<67>;

	ld.param.u64 	%rd17, [_Z18lora_expand_kernelI6__halfS0_EvPKT_PKvPT0_PKiS9_S9_S9_S9_S9_S9_S9_S9_iiiibiiiii_param_0];
	ld.param.u64 	%rd6, [_Z18lora_expand_kernelI6__halfS0_EvPKT_PKvPT0_PKiS9_S9_S9_S9_S9_S9_S9_S9_iiiibiiiii_param_1];
	ld.param.u64 	%rd8, [_Z18lora_expand_kernelI6__halfS0_EvPKT_PKvPT0_PKiS9_S9_S9_S9_S9_S9_S9_S9_iiiibiiiii_param_3];
	ld.param.u64 	%rd9, [_Z18lora_expand_kernelI6__halfS0_EvPKT_PKvPT0_PKiS9_S9_S9_S9_S9_S9_S9_S9_iiiibiiiii_param_4];
	ld.param.u64 	%rd10, [_Z18lora_expand_kernelI6__halfS0_EvPKT_PKvPT0_PKiS9_S9_S9_S9_S9_S9_S9_S9_iiiibiiiii_param_5];
	ld.param.u64 	%rd11, [_Z18lora_expand_kernelI6__halfS0_EvPKT_PKvPT0_PKiS9_S9_S9_S9_S9_S9_S9_S9_iiiibiiiii_param_6];
	ld.param.u64 	%rd13, [_Z18lora_expand_kernelI6__halfS0_EvPKT_PKvPT0_PKiS9_S9_S9_S9_S9_S9_S9_S9_iiiibiiiii_param_8];
	ld.param.u64 	%rd14, [_Z18lora_expand_kernelI6__halfS0_EvPKT_PKvPT0_PKiS9_S9_S9_S9_S9_S9_S9_S9_iiiibiiiii_param_9];
	ld.param.u64 	%rd15, [_Z18lora_expand_kernelI6__halfS0_EvPKT_PKvPT0_PKiS9_S9_S9_S9_S9_S9_S9_S9_iiiibiiiii_param_10];
	ld.param.u64 	%rd16, [_Z18lora_expand_kernelI6__halfS0_EvPKT_PKvPT0_PKiS9_S9_S9_S9_S9_S9_S9_S9_iiiibiiiii_param_11];
	ld.param.u32 	%r59, [_Z18lora_expand_kernelI6__halfS0_EvPKT_PKvPT0_PKiS9_S9_S9_S9_S9_S9_S9_S9_iiiibiiiii_param_12];
	ld.param.u32 	%r60, [_Z18lora_expand_kernelI6__halfS0_EvPKT_PKvPT0_PKiS9_S9_S9_S9_S9_S9_S9_S9_iiiibiiiii_param_13];
	ld.param.u32 	%r61, [_Z18lora_expand_kernelI6__halfS0_EvPKT_PKvPT0_PKiS9_S9_S9_S9_S9_S9_S9_S9_iiiibiiiii_param_14];
	ld.param.u32 	%r67, [_Z18lora_expand_kernelI6__halfS0_EvPKT_PKvPT0_PKiS9_S9_S9_S9_S9_S9_S9_S9_iiiibiiiii_param_15];
	ld.param.s8 	%rs4, [_Z18lora_expand_kernelI6__halfS0_EvPKT_PKvPT0_PKiS9_S9_S9_S9_S9_S9_S9_S9_iiiibiiiii_param_16];
	ld.param.u32 	%r62, [_Z18lora_expand_kernelI6__halfS0_EvPKT_PKvPT0_PKiS9_S9_S9_S9_S9_S9_S9_S9_iiiibiiiii_param_17];
	ld.param.u32 	%r63, [_Z18lora_expand_kernelI6__halfS0_EvPKT_PKvPT0_PKiS9_S9_S9_S9_S9_S9_S9_S9_iiiibiiiii_param_18];
	ld.param.u32 	%r64, [_Z18lora_expand_kernelI6__halfS0_EvPKT_PKvPT0_PKiS9_S9_S9_S9_S9_S9_S9_S9_iiiibiiiii_param_19];
	ld.param.u32 	%r65, [_Z18lora_expand_kernelI6__halfS0_EvPKT_PKvPT0_PKiS9_S9_S9_S9_S9_S9_S9_S9_iiiibiiiii_param_20];
	ld.param.u32 	%r66, [_Z18lora_expand_kernelI6__halfS0_EvPKT_PKvPT0_PKiS9_S9_S9_S9_S9_S9_S9_S9_iiiibiiiii_param_21];
	cvta.to.global.u64 	%rd1, %rd17;
	mov.u32 	%r1, %ntid.y;
	add.s32 	%r68, %r1, %r59;
	add.s32 	%r69, %r68, -1;
	div.u32 	%r2, %r69, %r1;
	mov.u32 	%r3, %ctaid.x;
	mov.u32 	%r4, %ctaid.y;
	setp.ge.s32 	%p1, %r4, %r67;
	@%p1 bra 	$L__BB1_36;
	mov.u32 	%r5, %ctaid.z;
	cvta.to.global.u64 	%rd18, %rd9;
	mul.wide.u32 	%rd19, %r5, 4;
	add.s64 	%rd20, %rd18, %rd19;
	ld.global.u32 	%r6, [%rd20];
	setp.eq.s32 	%p2, %r6, -1;
	@%p2 bra 	$L__BB1_36;
	cvta.to.global.u64 	%rd21, %rd11;
	mul.wide.u32 	%rd22, %r5, 4;
	add.s64 	%rd23, %rd21, %rd22;
	ld.global.u32 	%r7, [%rd23];
	cvta.to.global.u64 	%rd24, %rd10;
	add.s64 	%rd25, %rd24, %rd22;
	ld.global.u32 	%r8, [%rd25];
	rem.s32 	%r70, %r3, %r2;
	mul.lo.s32 	%r9, %r70, %r1;
	setp.ge.s32 	%p3, %r9, %r8;
	@%p3 bra 	$L__BB1_36;
	mov.u32 	%r71, %tid.y;
	add.s32 	%r10, %r9, %r71;
	setp.ge.s32 	%p4, %r10, %r8;
	@%p4 bra 	$L__BB1_36;
	mov.u32 	%r72, %ntid.x;
	add.s32 	%r73, %r7, %r10;
	cvta.to.global.u64 	%rd26, %rd8;
	mul.wide.s32 	%rd27, %r73, 4;
	add.s64 	%rd28, %rd26, %rd27;
	ld.global.u32 	%r74, [%rd28];
	div.s32 	%r75, %r3, %r2;
	add.s32 	%r76, %r72, %r60;
	add.s32 	%r77, %r76, -1;
	div.u32 	%r78, %r77, %r72;
	rem.s32 	%r79, %r75, %r78;
	mov.u32 	%r80, %tid.x;
	mad.lo.s32 	%r12, %r79, %r72, %r80;
	cvta.to.global.u64 	%rd29, %rd16;
	mul.wide.u32 	%rd30, %r4, 4;
	add.s64 	%rd31, %rd29, %rd30;
	ld.global.u32 	%r81, [%rd31];
	setp.ge.s32 	%p5, %r12, %r81;
	setp.ge.s32 	%p6, %r74, %r59;
	or.pred  	%p7, %p5, %p6;
	@%p7 bra 	$L__BB1_36;
	cvta.to.global.u64 	%rd32, %rd6;
	mul.wide.u32 	%rd33, %r4, 8;
	add.s64 	%rd34, %rd32, %rd33;
	ld.global.u64 	%rd2, [%rd34];
	cvta.to.global.u64 	%rd35, %rd13;
	add.s64 	%rd3, %rd35, %rd30;
	cvta.to.global.u64 	%rd37, %rd14;
	add.s64 	%rd4, %rd37, %rd30;
	cvta.to.global.u64 	%rd38, %rd15;
	add.s64 	%rd39, %rd38, %rd30;
	ld.global.u32 	%r13, [%rd39];
	setp.lt.s32 	%p8, %r61, 1;
	mov.f32 	%f75, 0f00000000;
	@%p8 bra 	$L__BB1_32;
	ld.global.u32 	%r83, [%rd4];
	ld.global.u32 	%r84, [%rd3];
	mul.lo.s32 	%r14, %r62, %r4;
	mul.lo.s32 	%r15, %r74, %r63;
	add.s32 	%r98, %r15, %r14;
	mul.lo.s32 	%r17, %r84, %r6;
	mul.lo.s32 	%r18, %r83, %r12;
	add.s32 	%r103, %r18, %r17;
	and.b32  	%r20, %r61, 3;
	setp.lt.u32 	%p9, %r61, 4;
	mov.f32 	%f75, 0f00000000;
	mov.b32 	%r107, 0;
	@%p9 bra 	$L__BB1_25;
	and.b32  	%r107, %r61, 2147483644;
	neg.s32 	%r106, %r107;
	mad.lo.s32 	%r105, %r13, 3, %r103;
	shl.b32 	%r85, %r13, 1;
	add.s32 	%r104, %r103, %r85;
	add.s32 	%r86, %r13, %r17;
	add.s32 	%r102, %r86, %r18;
	add.s32 	%r87, %r64, %r15;
	add.s32 	%r101, %r87, %r14;
	shl.b32 	%r27, %r64, 2;
	shl.b32 	%r88, %r64, 1;
	add.s32 	%r100, %r98, %r88;
	mad.lo.s32 	%r99, %r64, 3, %r98;
	mov.f32 	%f75, 0f00000000;
$L__BB1_8:
	setp.lt.s32 	%p10, %r98, 0;
	@%p10 bra 	$L__BB1_12;
	setp.lt.s32 	%p11, %r103, 0;
	@%p11 bra 	$L__BB1_12;
	mul.wide.u32 	%rd40, %r98, 2;
	add.s64 	%rd41, %rd1, %rd40;
	ld.global.u16 	%rs5, [%rd41];
	mul.wide.u32 	%rd42, %r103, 2;
	add.s64 	%rd43, %rd2, %rd42;
	ld.u16 	%rs6, [%rd43];
	// begin inline asm
	{  cvt.f32.f16 %f30, %rs5;}

	// end inline asm
	// begin inline asm
	{ cvt.f32.bf16 %f31, %rs6;}

	// end inline asm
	abs.f32 	%f32, %f30;
	setp.equ.f32 	%p12, %f32, 0f7F800000;
	abs.f32 	%f33, %f31;
	setp.equ.f32 	%p13, %f33, 0f7F800000;
	or.pred  	%p14, %p12, %p13;
	@%p14 bra 	$L__BB1_12;
	mul.f32 	%f35, %f30, %f31;
	abs.f32 	%f36, %f35;
	setp.equ.f32 	%p15, %f36, 0f7F800000;
	add.f32 	%f37, %f75, %f35;
	selp.f32 	%f75, %f75, %f37, %p15;
$L__BB1_12:
	setp.lt.s32 	%p16, %r101, 0;
	@%p16 bra 	$L__BB1_16;
	setp.lt.s32 	%p17, %r102, 0;
	@%p17 bra 	$L__BB1_16;
	mul.wide.u32 	%rd44, %r101, 2;
	add.s64 	%rd45, %rd1, %rd44;
	ld.global.u16 	%rs7, [%rd45];
	mul.wide.u32 	%rd46, %r102, 2;
	add.s64 	%rd47, %rd2, %rd46;
	ld.u16 	%rs8, [%rd47];
	// begin inline asm
	{  cvt.f32.f16 %f38, %rs7;}

	// end inline asm
	// begin inline asm
	{ cvt.f32.bf16 %f39, %rs8;}

	// end inline asm
	abs.f32 	%f40, %f38;
	setp.equ.f32 	%p18, %f40, 0f7F800000;
	abs.f32 	%f41, %f39;
	setp.equ.f32 	%p19, %f41, 0f7F800000;
	or.pred  	%p20, %p18, %p19;
	@%p20 bra 	$L__BB1_16;
	mul.f32 	%f43, %f38, %f39;
	abs.f32 	%f44, %f43;
	setp.equ.f32 	%p21, %f44, 0f7F800000;
	add.f32 	%f45, %f75, %f43;
	selp.f32 	%f75, %f75, %f45, %p21;
$L__BB1_16:
	setp.lt.s32 	%p22, %r100, 0;
	@%p22 bra 	$L__BB1_20;
	setp.lt.s32 	%p23, %r104, 0;
	@%p23 bra 	$L__BB1_20;
	mul.wide.u32 	%rd48, %r100, 2;
	add.s64 	%rd49, %rd1, %rd48;
	ld.global.u16 	%rs9, [%rd49];
	mul.wide.u32 	%rd50, %r104, 2;
	add.s64 	%rd51, %rd2, %rd50;
	ld.u16 	%rs10, [%rd51];
	// begin inline asm
	{  cvt.f32.f16 %f46, %rs9;}

	// end inline asm
	// begin inline asm
	{ cvt.f32.bf16 %f47, %rs10;}

	// end inline asm
	abs.f32 	%f48, %f46;
	setp.equ.f32 	%p24, %f48, 0f7F800000;
	abs.f32 	%f49, %f47;
	setp.equ.f32 	%p25, %f49, 0f7F800000;
	or.pred  	%p26, %p24, %p25;
	@%p26 bra 	$L__BB1_20;
	mul.f32 	%f51, %f46, %f47;
	abs.f32 	%f52, %f51;
	setp.equ.f32 	%p27, %f52, 0f7F800000;
	add.f32 	%f53, %f75, %f51;
	selp.f32 	%f75, %f75, %f53, %p27;
$L__BB1_20:
	setp.lt.s32 	%p28, %r99, 0;
	@%p28 bra 	$L__BB1_24;
	setp.lt.s32 	%p29, %r105, 0;
	@%p29 bra 	$L__BB1_24;
	mul.wide.u32 	%rd52, %r99, 2;
	add.s64 	%rd53, %rd1, %rd52;
	ld.global.u16 	%rs11, [%rd53];
	mul.wide.u32 	%rd54, %r105, 2;
	add.s64 	%rd55, %rd2, %rd54;
	ld.u16 	%rs12, [%rd55];
	// begin inline asm
	{  cvt.f32.f16 %f54, %rs11;}

	// end inline asm
	// begin inline asm
	{ cvt.f32.bf16 %f55, %rs12;}

	// end inline asm
	abs.f32 	%f56, %f54;
	setp.equ.f32 	%p30, %f56, 0f7F800000;
	abs.f32 	%f57, %f55;
	setp.equ.f32 	%p31, %f57, 0f7F800000;
	or.pred  	%p32, %p30, %p31;
	@%p32 bra 	$L__BB1_24;
	mul.f32 	%f59, %f54, %f55;
	abs.f32 	%f60, %f59;
	setp.equ.f32 	%p33, %f60, 0f7F800000;
	add.f32 	%f61, %f75, %f59;
	selp.f32 	%f75, %f75, %f61, %p33;
$L__BB1_24:
	add.s32 	%r106, %r106, 4;
	shl.b32 	%r89, %r13, 2;
	add.s32 	%r105, %r105, %r89;
	add.s32 	%r104, %r104, %r89;
	add.s32 	%r103, %r103, %r89;
	add.s32 	%r102, %r102, %r89;
	add.s32 	%r101, %r101, %r27;
	add.s32 	%r100, %r100, %r27;
	add.s32 	%r99, %r99, %r27;
	add.s32 	%r98, %r98, %r27;
	setp.ne.s32 	%p34, %r106, 0;
	@%p34 bra 	$L__BB1_8;
$L__BB1_25:
	setp.eq.s32 	%p35, %r20, 0;
	@%p35 bra 	$L__BB1_32;
	mad.lo.s32 	%r90, %r107, %r13, %r17;
	add.s32 	%r110, %r90, %r18;
	mad.lo.s32 	%r91, %r107, %r64, %r15;
	add.s32 	%r109, %r91, %r14;
	neg.s32 	%r108, %r20;
$L__BB1_27:
	.pragma "nounroll";
	setp.lt.s32 	%p36, %r109, 0;
	@%p36 bra 	$L__BB1_31;
	setp.lt.s32 	%p37, %r110, 0;
	@%p37 bra 	$L__BB1_31;
	mul.wide.u32 	%rd56, %r109, 2;
	add.s64 	%rd57, %rd1, %rd56;
	ld.global.u16 	%rs13, [%rd57];
	mul.wide.u32 	%rd58, %r110, 2;
	add.s64 	%rd59, %rd2, %rd58;
	ld.u16 	%rs14, [%rd59];
	// begin inline asm
	{  cvt.f32.f16 %f62, %rs13;}

	// end inline asm
	// begin inline asm
	{ cvt.f32.bf16 %f63, %rs14;}

	// end inline asm
	abs.f32 	%f64, %f62;
	setp.equ.f32 	%p38, %f64, 0f7F800000;
	abs.f32 	%f65, %f63;
	setp.equ.f32 	%p39, %f65, 0f7F800000;
	or.pred  	%p40, %p38, %p39;
	@%p40 bra 	$L__BB1_31;
	mul.f32 	%f67, %f62, %f63;
	abs.f32 	%f68, %f67;
	setp.equ.f32 	%p41, %f68, 0f7F800000;
	add.f32 	%f69, %f75, %f67;
	selp.f32 	%f75, %f75, %f69, %p41;
$L__BB1_31:
	add.s32 	%r110, %r110, %r13;
	add.s32 	%r109, %r109, %r64;
	add.s32 	%r108, %r108, 1;
	setp.ne.s32 	%p42, %r108, 0;
	@%p42 bra 	$L__BB1_27;
$L__BB1_32:
	ld.param.u64 	%rd66, [_Z18lora_expand_kernelI6__halfS0_EvPKT_PKvPT0_PKiS9_S9_S9_S9_S9_S9_S9_S9_iiiibiiiii_param_7];
	cvta.to.global.u64 	%rd60, %rd66;
	mul.wide.u32 	%rd61, %r4, 4;
	add.s64 	%rd62, %rd60, %rd61;
	ld.global.u32 	%r92, [%rd62];
	add.s32 	%r93, %r92, %r12;
	mul.lo.s32 	%r94, %r74, %r65;
	mad.lo.s32 	%r58, %r93, %r66, %r94;
	or.b32  	%r95, %r58, %r93;
	shr.u32 	%r96, %r95, 31;
	and.b32  	%r97, %r96, 1;
	setp.eq.b32 	%p43, %r97, 1;
	setp.ge.s32 	%p44, %r93, %r65;
	or.pred  	%p45, %p44, %p43;
	abs.f32 	%f70, %f75;
	setp.equ.f32 	%p46, %f70, 0f7F800000;
	or.pred  	%p47, %p45, %p46;
	@%p47 bra 	$L__BB1_36;
	ld.param.u64 	%rd65, [_Z18lora_expand_kernelI6__halfS0_EvPKT_PKvPT0_PKiS9_S9_S9_S9_S9_S9_S9_S9_iiiibiiiii_param_2];
	// begin inline asm
	{  cvt.rn.f16.f32 %rs19, %f75;}

	// end inline asm
	setp.eq.s16 	%p48, %rs4, 0;
	cvta.to.global.u64 	%rd63, %rd65;
	mul.wide.s32 	%rd64, %r58, 2;
	add.s64 	%rd5, %rd63, %rd64;
	@%p48 bra 	$L__BB1_35;
	ld.global.u16 	%rs18, [%rd5];
	// begin inline asm
	{add.f16 %rs19,%rs19,%rs18;
}
	// end inline asm
$L__BB1_35:
	st.global.u16 	[%rd5], %rs19;
$L__BB1_36:
	ret;

}
	// .globl	_Z18lora_expand_kernelI13__nv_bfloat16S0_EvPKT_PKvPT0_PKiS9_S9_S9_S9_S9_S9_S9_S9_iiiibiiiii
.visible .entry _Z18lora_expand_kernelI13__nv_bfloat16S0_EvPKT_PKvPT0_PKiS9_S9_S9_S9_S9_S9_S9_S9_iiiibiiiii(
	.param .u64 .ptr .align 1 _Z18lora_expand_kernelI13__nv_bfloat16S0_EvPKT_PKvPT0_PKiS9_S9_S9_S9_S9_S9_S9_S9_iiiibiiiii_param_0,
	.param .u64 .ptr .align 1 _Z18lora_expand_kernelI13__nv_bfloat16S0_EvPKT_PKvPT0_PKiS9_S9_S9_S9_S9_S9_S9_S9_iiiibiiiii_param_1,
	.param .u64 .ptr .align 1 _Z18lora_expand_kernelI13__nv_bfloat16S0_EvPKT_PKvPT0_PKiS9_S9_S9_S9_S9_S9_S9_S9_iiiibiiiii_param_2,
	.param .u64 .ptr .align 1 _Z18lora_expand_kernelI13__nv_bfloat16S0_EvPKT_PKvPT0_PKiS9_S9_S9_S9_S9_S9_S9_S9_iiiibiiiii_param_3,
	.param .u64 .ptr .align 1 _Z18lora_expand_kernelI13__nv_bfloat16S0_EvPKT_PKvPT0_PKiS9_S9_S9_S9_S9_S9_S9_S9_iiiibiiiii_param_4,
	.param .u64 .ptr .align 1 _Z18lora_expand_kernelI13__nv_bfloat16S0_EvPKT_PKvPT0_PKiS9_S9_S9_S9_S9_S9_S9_S9_iiiibiiiii_param_5,
	.param .u64 .ptr .align 1 _Z18lora_expand_kernelI13__nv_bfloat16S0_EvPKT_PKvPT0_PKiS9_S9_S9_S9_S9_S9_S9_S9_iiiibiiiii_param_6,
	.param .u64 .ptr .align 1 _Z18lora_expand_kernelI13__nv_bfloat16S0_EvPKT_PKvPT0_PKiS9_S9_S9_S9_S9_S9_S9_S9_iiiibiiiii_param_7,
	.param .u64 .ptr .align 1 _Z18lora_expand_kernelI13__nv_bfloat16S0_EvPKT_PKvPT0_PKiS9_S9_S9_S9_S9_S9_S9_S9_iiiibiiiii_param_8,
	.param .u64 .ptr .align 1 _Z18lora_expand_kernelI13__nv_bfloat16S0_EvPKT_PKvPT0_PKiS9_S9_S9_S9_S9_S9_S9_S9_iiiibiiiii_param_9,
	.param .u64 .ptr .align 1 _Z18lora_expand_kernelI13__nv_bfloat16S0_EvPKT_PKvPT0_PKiS9_S9_S9_S9_S9_S9_S9_S9_iiiibiiiii_param_10,
	.param .u64 .ptr .align 1 _Z18lora_expand_kernelI13__nv_bfloat16S0_EvPKT_PKvPT0_PKiS9_S9_S9_S9_S9_S9_S9_S9_iiiibiiiii_param_11,
	.param .u32 _Z18lora_expand_kernelI13__nv_bfloat16S0_EvPKT_PKvPT0_PKiS9_S9_S9_S9_S9_S9_S9_S9_iiiibiiiii_param_12,
	.param .u32 _Z18lora_expand_kernelI13__nv_bfloat16S0_EvPKT_PKvPT0_PKiS9_S9_S9_S9_S9_S9_S9_S9_iiiibiiiii_param_13,
	.param .u32 _Z18lora_expand_kernelI13__nv_bfloat16S0_EvPKT_PKvPT0_PKiS9_S9_S9_S9_S9_S9_S9_S9_iiiibiiiii_param_14,
	.param .u32 _Z18lora_expand_kernelI13__nv_bfloat16S0_EvPKT_PKvPT0_PKiS9_S9_S9_S9_S9_S9_S9_S9_iiiibiiiii_param_15,
	.param .u8 _Z18lora_expand_kernelI13__nv_bfloat16S0_EvPKT_PKvPT0_PKiS9_S9_S9_S9_S9_S9_S9_S9_iiiibiiiii_param_16,
	.param .u32 _Z18lora_expand_kernelI13__nv_bfloat16S0_EvPKT_PKvPT0_PKiS9_S9_S9_S9_S9_S9_S9_S9_iiiibiiiii_param_17,
	.param .u32 _Z18lora_expand_kernelI13__nv_bfloat16S0_EvPKT_PKvPT0_PKiS9_S9_S9_S9_S9_S9_S9_S9_iiiibiiiii_param_18,
	.param .u32 _Z18lora_expand_kernelI13__nv_bfloat16S0_EvPKT_PKvPT0_PKiS9_S9_S9_S9_S9_S9_S9_S9_iiiibiiiii_param_19,
	.param .u32 _Z18lora_expand_kernelI13__nv_bfloat16S0_EvPKT_PKvPT0_PKiS9_S9_S9_S9_S9_S9_S9_S9_iiiibiiiii_param_20,
	.param .u32 _Z18lora_expand_kernelI13__nv_bfloat16S0_EvPKT_PKvPT0_PKiS9_S9_S9_S9_S9_S9_S9_S9_iiiibiiiii_param_21
)
{
	.reg .pred 	%p<49>;
	.reg .b16 	%rs<20>;
	.reg .b32 	%r<111>;
	.reg .b32 	%f<83>;
	.reg .b64 	%rd<67>;

	ld.param.u64 	%rd17, [_Z18lora_expand_kernelI13__nv_bfloat16S0_EvPKT_PKvPT0_PKiS9_S9_S9_S9_S9_S9_S9_S9_iiiibiiiii_param_0];
	ld.param.u64 	%rd6, [_Z18lora_expand_kernelI13__nv_bfloat16S0_EvPKT_PKvPT0_PKiS9_S9_S9_S9_S9_S9_S9_S9_iiiibiiiii_param_1];
	ld.param.u64 	%rd8, [_Z18lora_expand_kernelI13__nv_bfloat16S0_EvPKT_PKvPT0_PKiS9_S9_S9_S9_S9_S9_S9_S9_iiiibiiiii_param_3];
	ld.param.u64 	%rd9, [_Z18lora_expand_kernelI13__nv_bfloat16S0_EvPKT_PKvPT0_PKiS9_S9_S9_S9_S9_S9_S9_S9_iiiibiiiii_param_4];
	ld.param.u64 	%rd10, [_Z18lora_expand_kernelI13__nv_bfloat16S0_EvPKT_PKvPT0_PKiS9_S9_S9_S9_S9_S9_S9_S9_iiiibiiiii_param_5];
	ld.param.u64 	%rd11, [_Z18lora_expand_kernelI13__nv_bfloat16S0_EvPKT_PKvPT0_PKiS9_S9_S9_S9_S9_S9_S9_S9_iiiibiiiii_param_6];
	ld.param.u64 	%rd13, [_Z18lora_expand_kernelI13__nv_bfloat16S0_EvPKT_PKvPT0_PKiS9_S9_S9_S9_S9_S9_S9_S9_iiiibiiiii_param_8];
	ld.param.u64 	%rd14, [_Z18lora_expand_kernelI13__nv_bfloat16S0_EvPKT_PKvPT0_PKiS9_S9_S9_S9_S9_S9_S9_S9_iiiibiiiii_param_9];
	ld.param.u64 	%rd15, [_Z18lora_expand_kernelI13__nv_bfloat16S0_EvPKT_PKvPT0_PKiS9_S9_S9_S9_S9_S9_S9_S9_iiiibiiiii_param_10];
	ld.param.u64 	%rd16, [_Z18lora_expand_kernelI13__nv_bfloat16S0_EvPKT_PKvPT0_PKiS9_S9_S9_S9_S9_S9_S9_S9_iiiibiiiii_param_11];
	ld.param.u32 	%r59, [_Z18lora_expand_kernelI13__nv_bfloat16S0_EvPKT_PKvPT0_PKiS9_S9_S9_S9_S9_S9_S9_S9_iiiibiiiii_param_12];
	ld.param.u32 	%r60, [_Z18lora_expand_kernelI13__nv_bfloat16S0_EvPKT_PKvPT0_PKiS9_S9_S9_S9_S9_S9_S9_S9_iiiibiiiii_param_13];
	ld.param.u32 	%r61, [_Z18lora_expand_kernelI13__nv_bfloat16S0_EvPKT_PKvPT0_PKiS9_S9_S9_S9_S9_S9_S9_S9_iiiibiiiii_param_14];
	ld.param.u32 	%r67, [_Z18lora_expand_kernelI13__nv_bfloat16S0_EvPKT_PKvPT0_PKiS9_S9_S9_S9_S9_S9_S9_S9_iiiibiiiii_param_15];
	ld.param.s8 	%rs4, [_Z18lora_expand_kernelI13__nv_bfloat16S0_EvPKT_PKvPT0_PKiS9_S9_S9_S9_S9_S9_S9_S9_iiiibiiiii_param_16];
	ld.param.u32 	%r62, [_Z18lora_expand_kernelI13__nv_bfloat16S0_EvPKT_PKvPT0_PKiS9_S9_S9_S9_S9_S9_S9_S9_iiiibiiiii_param_17];
	ld.param.u32 	%r63, [_Z18lora_expand_kernelI13__nv_bfloat16S0_EvPKT_PKvPT0_PKiS9_S9_S9_S9_S9_S9_S9_S9_iiiibiiiii_param_18];
	ld.param.u32 	%r64, [_Z18lora_expand_kernelI13__nv_bfloat16S0_EvPKT_PKvPT0_PKiS9_S9_S9_S9_S9_S9_S9_S9_iiiibiiiii_param_19];
	ld.param.u32 	%r65, [_Z18lora_expand_kernelI13__nv_bfloat16S0_EvPKT_PKvPT0_PKiS9_S9_S9_S9_S9_S9_S9_S9_iiiibiiiii_param_20];
	ld.param.u32 	%r66, [_Z18lora_expand_kernelI13__nv_bfloat16S0_EvPKT_PKvPT0_PKiS9_S9_S9_S9_S9_S9_S9_S9_iiiibiiiii_param_21];
	cvta.to.global.u64 	%rd1, %rd17;
	mov.u32 	%r1, %ntid.y;
	add.s32 	%r68, %r1, %r59;
	add.s32 	%r69, %r68, -1;
	div.u32 	%r2, %r69, %r1;
	mov.u32 	%r3, %ctaid.x;
	mov.u32 	%r4, %ctaid.y;
	setp.ge.s32 	%p1, %r4, %r67;
	@%p1 bra 	$L__BB2_36;
	mov.u32 	%r5, %ctaid.z;
	cvta.to.global.u64 	%rd18, %rd9;
	mul.wide.u32 	%rd19, %r5, 4;
	add.s64 	%rd20, %rd18, %rd19;
	ld.global.u32 	%r6, [%rd20];
	setp.eq.s32 	%p2, %r6, -1;
	@%p2 bra 	$L__BB2_36;
	cvta.to.global.u64 	%rd21, %rd11;
	mul.wide.u32 	%rd22, %r5, 4;
	add.s64 	%rd23, %rd21, %rd22;
	ld.global.u32 	%r7, [%rd23];
	cvta.to.global.u64 	%rd24, %rd10;
	add.s64 	%rd25, %rd24, %rd22;
	ld.global.u32 	%r8, [%rd25];
	rem.s32 	%r70, %r3, %r2;
	mul.lo.s32 	%r9, %r70, %r1;
	setp.ge.s32 	%p3, %r9, %r8;
	@%p3 bra 	$L__BB2_36;
	mov.u32 	%r71, %tid.y;
	add.s32 	%r10, %r9, %r71;
	setp.ge.s32 	%p4, %r10, %r8;
	@%p4 bra 	$L__BB2_36;
	mov.u32 	%r72, %ntid.x;
	add.s32 	%r73, %r7, %r10;
	cvta.to.global.u64 	%rd26, %rd8;
	mul.wide.s32 	%rd27, %r73, 4;
	add.s64 	%rd28, %rd26, %rd27;
	ld.global.u32 	%r74, [%rd28];
	div.s32 	%r75, %r3, %r2;
	add.s32 	%r76, %r72, %r60;
	add.s32 	%r77, %r76, -1;
	div.u32 	%r78, %r77, %r72;
	rem.s32 	%r79, %r75, %r78;
	mov.u32 	%r80, %tid.x;
	mad.lo.s32 	%r12, %r79, %r72, %r80;
	cvta.to.global.u64 	%rd29, %rd16;
	mul.wide.u32 	%rd30, %r4, 4;
	add.s64 	%rd31, %rd29, %rd30;
	ld.global.u32 	%r81, [%rd31];
	setp.ge.s32 	%p5, %r12, %r81;
	setp.ge.s32 	%p6, %r74, %r59;
	or.pred  	%p7, %p5, %p6;
	@%p7 bra 	$L__BB2_36;
	cvta.to.global.u64 	%rd32, %rd6;
	mul.wide.u32 	%rd33, %r4, 8;
	add.s64 	%rd34, %rd32, %rd33;
	ld.global.u64 	%rd2, [%rd34];
	cvta.to.global.u64 	%rd35, %rd13;
	add.s64 	%rd3, %rd35, %rd30;
	cvta.to.global.u64 	%rd37, %rd14;
	add.s64 	%rd4, %rd37, %rd30;
	cvta.to.global.u64 	%rd38, %rd15;
	add.s64 	%rd39, %rd38, %rd30;
	ld.global.u32 	%r13, [%rd39];
	setp.lt.s32 	%p8, %r61, 1;
	mov.f32 	%f75, 0f00000000;
	@%p8 bra 	$L__BB2_32;
	ld.global.u32 	%r83, [%rd4];
	ld.global.u32 	%r84, [%rd3];
	mul.lo.s32 	%r14, %r62, %r4;
	mul.lo.s32 	%r15, %r74, %r63;
	add.s32 	%r98, %r15, %r14;
	mul.lo.s32 	%r17, %r84, %r6;
	mul.lo.s32 	%r18, %r83, %r12;
	add.s32 	%r103, %r18, %r17;
	and.b32  	%r20, %r61, 3;
	setp.lt.u32 	%p9, %r61, 4;
	mov.f32 	%f75, 0f00000000;
	mov.b32 	%r107, 0;
	@%p9 bra 	$L__BB2_25;
	and.b32  	%r107, %r61, 2147483644;
	neg.s32 	%r106, %r107;
	mad.lo.s32 	%r105, %r13, 3, %r103;
	shl.b32 	%r85, %r13, 1;
	add.s32 	%r104, %r103, %r85;
	add.s32 	%r86, %r13, %r17;
	add.s32 	%r102, %r86, %r18;
	add.s32 	%r87, %r64, %r15;
	add.s32 	%r101, %r87, %r14;
	shl.b32 	%r27, %r64, 2;
	shl.b32 	%r88, %r64, 1;
	add.s32 	%r100, %r98, %r88;
	mad.lo.s32 	%r99, %r64, 3, %r98;
	mov.f32 	%f75, 0f00000000;
$L__BB2_8:
	setp.lt.s32 	%p10, %r98, 0;
	@%p10 bra 	$L__BB2_12;
	setp.lt.s32 	%p11, %r103, 0;
	@%p11 bra 	$L__BB2_12;
	mul.wide.u32 	%rd40, %r98, 2;
	add.s64 	%rd41, %rd1, %rd40;
	ld.global.u16 	%rs5, [%rd41];
	mul.wide.u32 	%rd42, %r103, 2;
	add.s64 	%rd43, %rd2, %rd42;
	ld.u16 	%rs6, [%rd43];
	// begin inline asm
	{ cvt.f32.bf16 %f30, %rs5;}

	// end inline asm
	// begin inline asm
	{ cvt.f32.bf16 %f31, %rs6;}

	// end inline asm
	abs.f32 	%f32, %f30;
	setp.equ.f32 	%p12, %f32, 0f7F800000;
	abs.f32 	%f33, %f31;
	setp.equ.f32 	%p13, %f33, 0f7F800000;
	or.pred  	%p14, %p12, %p13;
	@%p14 bra 	$L__BB2_12;
	mul.f32 	%f35, %f30, %f31;
	abs.f32 	%f36, %f35;
	setp.equ.f32 	%p15, %f36, 0f7F800000;
	add.f32 	%f37, %f75, %f35;
	selp.f32 	%f75, %f75, %f37, %p15;
$L__BB2_12:
	setp.lt.s32 	%p16, %r101, 0;
	@%p16 bra 	$L__BB2_16;
	setp.lt.s32 	%p17, %r102, 0;
	@%p17 bra 	$L__BB2_16;
	mul.wide.u32 	%rd44, %r101, 2;
	add.s64 	%rd45, %rd1, %rd44;
	ld.global.u16 	%rs7, [%rd45];
	mul.wide.u32 	%rd46, %r102, 2;
	add.s64 	%rd47, %rd2, %rd46;
	ld.u16 	%rs8, [%rd47];
	// begin inline asm
	{ cvt.f32.bf16 %f38, %rs7;}

	// end inline asm
	// begin inline asm
	{ cvt.f32.bf16 %f39, %rs8;}

	// end inline asm
	abs.f32 	%f40, %f38;
	setp.equ.f32 	%p18, %f40, 0f7F800000;
	abs.f32 	%f41, %f39;
	setp.equ.f32 	%p19, %f41, 0f7F800000;
	or.pred  	%p20, %p18, %p19;
	@%p20 bra 	$L__BB2_16;
	mul.f32 	%f43, %f38, %f39;
	abs.f32 	%f44, %f43;
	setp.equ.f32 	%p21, %f44, 0f7F800000;
	add.f32 	%f45, %f75, %f43;
	selp.f32 	%f75, %f75, %f45, %p21;
$L__BB2_16:
	setp.lt.s32 	%p22, %r100, 0;
	@%p22 bra 	$L__BB2_20;
	setp.lt.s32 	%p23, %r104, 0;
	@%p23 bra 	$L__BB2_20;
	mul.wide.u32 	%rd48, %r100, 2;
	add.s64 	%rd49, %rd1, %rd48;
	ld.global.u16 	%rs9, [%rd49];
	mul.wide.u32 	%rd50, %r104, 2;
	add.s64 	%rd51, %rd2, %rd50;
	ld.u16 	%rs10, [%rd51];
	// begin inline asm
	{ cvt.f32.bf16 %f46, %rs9;}

	// end inline asm
	// begin inline asm
	{ cvt.f32.bf16 %f47, %rs10;}

	// end inline asm
	abs.f32 	%f48, %f46;
	setp.equ.f32 	%p24, %f48, 0f7F800000;
	abs.f32 	%f49, %f47;
	setp.equ.f32 	%p25, %f49, 0f7F800000;
	or.pred  	%p26, %p24, %p25;
	@%p26 bra 	$L__BB2_20;
	mul.f32 	%f51, %f46, %f47;
	abs.f32 	%f52, %f51;
	setp.equ.f32 	%p27, %f52, 0f7F800000;
	add.f32 	%f53, %f75, %f51;
	selp.f32 	%f75, %f75, %f53, %p27;
$L__BB2_20:
	setp.lt.s32 	%p28, %r99, 0;
	@%p28 bra 	$L__BB2_24;
	setp.lt.s32 	%p29, %r105, 0;
	@%p29 bra 	$L__BB2_24;
	mul.wide.u32 	%rd52, %r99, 2;
	add.s64 	%rd53, %rd1, %rd52;
	ld.global.u16 	%rs11, [%rd53];
	mul.wide.u32 	%rd54, %r105, 2;
	add.s64 	%rd55, %rd2, %rd54;
	ld.u16 	%rs12, [%rd55];
	// begin inline asm
	{ cvt.f32.bf16 %f54, %rs11;}

	// end inline asm
	// begin inline asm
	{ cvt.f32.bf16 %f55, %rs12;}

	// end inline asm
	abs.f32 	%f56, %f54;
	setp.equ.f32 	%p30, %f56, 0f7F800000;
	abs.f32 	%f57, %f55;
	setp.equ.f32 	%p31, %f57, 0f7F800000;
	or.pred  	%p32, %p30, %p31;
	@%p32 bra 	$L__BB2_24;
	mul.f32 	%f59, %f54, %f55;
	abs.f32 	%f60, %f59;
	setp.equ.f32 	%p33, %f60, 0f7F800000;
	add.f32 	%f61, %f75, %f59;
	selp.f32 	%f75, %f75, %f61, %p33;
$L__BB2_24:
	add.s32 	%r106, %r106, 4;
	shl.b32 	%r89, %r13, 2;
	add.s32 	%r105, %r105, %r89;
	add.s32 	%r104, %r104, %r89;
	add.s32 	%r103, %r103, %r89;
	add.s32 	%r102, %r102, %r89;
	add.s32 	%r101, %r101, %r27;
	add.s32 	%r100, %r100, %r27;
	add.s32 	%r99, %r99, %r27;
	add.s32 	%r98, %r98, %r27;
	setp.ne.s32 	%p34, %r106, 0;
	@%p34 bra 	$L__BB2_8;
$L__BB2_25:
	setp.eq.s32 	%p35, %r20, 0;
	@%p35 bra 	$L__BB2_32;
	mad.lo.s32 	%r90, %r107, %r13, %r17;
	add.s32 	%r110, %r90, %r18;
	mad.lo.s32 	%r91, %r107, %r64, %r15;
	add.s32 	%r109, %r91, %r14;
	neg.s32 	%r108, %r20;
$L__BB2_27:
	.pragma "nounroll";
	setp.lt.s32 	%p36, %r109, 0;
	@%p36 bra 	$L__BB2_31;
	setp.lt.s32 	%p37, %r110, 0;
	@%p37 bra 	$L__BB2_31;
	mul.wide.u32 	%rd56, %r109, 2;
	add.s64 	%rd57, %rd1, %rd56;
	ld.global.u16 	%rs13, [%rd57];
	mul.wide.u32 	%rd58, %r110, 2;
	add.s64 	%rd59, %rd2, %rd58;
	ld.u16 	%rs14, [%rd59];
	// begin inline asm
	{ cvt.f32.bf16 %f62, %rs13;}

	// end inline asm
	// begin inline asm
	{ cvt.f32.bf16 %f63, %rs14;}

	// end inline asm
	abs.f32 	%f64, %f62;
	setp.equ.f32 	%p38, %f64, 0f7F800000;
	abs.f32 	%f65, %f63;
	setp.equ.f32 	%p39, %f65, 0f7F800000;
	or.pred  	%p40, %p38, %p39;
	@%p40 bra 	$L__BB2_31;
	mul.f32 	%f67, %f62, %f63;
	abs.f32 	%f68, %f67;
	setp.equ.f32 	%p41, %f68, 0f7F800000;
	add.f32 	%f69, %f75, %f67;
	selp.f32 	%f75, %f75, %f69, %p41;
$L__BB2_31:
	add.s32 	%r110, %r110, %r13;
	add.s32 	%r109, %r109, %r64;
	add.s32 	%r108, %r108, 1;
	setp.ne.s32 	%p42, %r108, 0;
	@%p42 bra 	$L__BB2_27;
$L__BB2_32:
	ld.param.u64 	%rd66, [_Z18lora_expand_kernelI13__nv_bfloat16S0_EvPKT_PKvPT0_PKiS9_S9_S9_S9_S9_S9_S9_S9_iiiibiiiii_param_7];
	cvta.to.global.u64 	%rd60, %rd66;
	mul.wide.u32 	%rd61, %r4, 4;
	add.s64 	%rd62, %rd60, %rd61;
	ld.global.u32 	%r92, [%rd62];
	add.s32 	%r93, %r92, %r12;
	mul.lo.s32 	%r94, %r74, %r65;
	mad.lo.s32 	%r58, %r93, %r66, %r94;
	or.b32  	%r95, %r58, %r93;
	shr.u32 	%r96, %r95, 31;
	and.b32  	%r97, %r96, 1;
	setp.eq.b32 	%p43, %r97, 1;
	setp.ge.s32 	%p44, %r93, %r65;
	or.pred  	%p45, %p44, %p43;
	abs.f32 	%f70, %f75;
	setp.equ.f32 	%p46, %f70, 0f7F800000;
	or.pred  	%p47, %p45, %p46;
	@%p47 bra 	$L__BB2_36;
	ld.param.u64 	%rd65, [_Z18lora_expand_kernelI13__nv_bfloat16S0_EvPKT_PKvPT0_PKiS9_S9_S9_S9_S9_S9_S9_S9_iiiibiiiii_param_2];
	// begin inline asm
	{  cvt.rn.bf16.f32 %rs19, %f75;}

	// end inline asm
	setp.eq.s16 	%p48, %rs4, 0;
	cvta.to.global.u64 	%rd63, %rd65;
	mul.wide.s32 	%rd64, %r58, 2;
	add.s64 	%rd5, %rd63, %rd64;
	@%p48 bra 	$L__BB2_35;
	ld.global.u16 	%rs18, [%rd5];
	// begin inline asm
	{ add.bf16 %rs19,%rs19,%rs18; }

	// end inline asm
$L__BB2_35:
	st.global.u16 	[%rd5], %rs19;
$L__BB2_36:
	ret;

}


// ===== COMPILED SASS (sm_100) =====

	.target	sm_100

	.elftype	@"ET_EXEC"


//--------------------- .note.nv.tkinfo           --------------------------
	.section	.note.nv.tkinfo,"",@"SHT_NOTE"
	.sectionflags	@"SHF_NOTE_NV_TKINFO"
	.tkinfo
        /*0018*/ 	.word	0x00000002
        /*0030*/ 	.string	""
        /*0030*/ 	.string	"ptxas"
        /*0030*/ 	.string	"Cuda compilation tools, release 13.0, V13.0.88"
        /*0030*/ 	.string	"Build cuda_13.0.r13.0/compiler.36424714_0"
        /*0030*/ 	.string	"-arch sm_100 -m 64 "



//--------------------- .note.nv.cuinfo           --------------------------
	.section	.note.nv.cuinfo,"",@"SHT_NOTE"
	.sectionflags	@"SHF_NOTE_NV_CUINFO"
        /*0018*/ 	.short	0x0002
        /*001a*/ 	.short	0x0064
        /*001c*/ 	.short	0x0082
	.zero		2


//--------------------- .nv.info                  --------------------------
	.section	.nv.info,"",@"SHT_CUDA_INFO"
	.align	4


	//----- nvinfo : EIATTR_REGCOUNT
	.align		4
        /*0000*/ 	.byte	0x04, 0x2f
        /*0002*/ 	.short	(.L_1 - .L_0)
	.align		4
.L_0:
        /*0004*/ 	.word	index@(_Z18lora_expand_kernelIf13__nv_bfloat16EvPKT_PKvPT0_PKiS9_S9_S9_S9_S9_S9_S9_S9_iiiibiiiii)
        /*0008*/ 	.word	0x00000020


	//----- nvinfo : EIATTR_FRAME_SIZE
	.align		4
.L_1:
        /*000c*/ 	.byte	0x04, 0x11
        /*000e*/ 	.short	(.L_3 - .L_2)
	.align		4
.L_2:
        /*0010*/ 	.word	index@(_Z18lora_expand_kernelIf13__nv_bfloat16EvPKT_PKvPT0_PKiS9_S9_S9_S9_S9_S9_S9_S9_iiiibiiiii)
        /*0014*/ 	.word	0x00000000


	//----- nvinfo : EIATTR_REGCOUNT
	.align		4
.L_3:
        /*0018*/ 	.byte	0x04, 0x2f
        /*001a*/ 	.short	(.L_5 - .L_4)
	.align		4
.L_4:
        /*001c*/ 	.word	index@(_Z18lora_expand_kernelI6__halfS0_EvPKT_PKvPT0_PKiS9_S9_S9_S9_S9_S9_S9_S9_iiiibiiiii)
        /*0020*/ 	.word	0x00000020


	//----- nvinfo : EIATTR_FRAME_SIZE
	.align		4
.L_5:
        /*0024*/ 	.byte	0x04, 0x11
        /*0026*/ 	.short	(.L_7 - .L_6)
	.align		4
.L_6:
        /*0028*/ 	.word	index@(_Z18lora_expand_kernelI6__halfS0_EvPKT_PKvPT0_PKiS9_S9_S9_S9_S9_S9_S9_S9_iiiibiiiii)
        /*002c*/ 	.word	0x00000000


	//----- nvinfo : EIATTR_REGCOUNT
	.align		4
.L_7:
        /*0030*/ 	.byte	0x04, 0x2f
        /*0032*/ 	.short	(.L_9 - .L_8)
	.align		4
.L_8:
        /*0034*/ 	.word	index@(_Z18lora_expand_kernelI13__nv_bfloat16S0_EvPKT_PKvPT0_PKiS9_S9_S9_S9_S9_S9_S9_S9_iiiibiiiii)
        /*0038*/ 	.word	0x00000020


	//----- nvinfo : EIATTR_FRAME_SIZE
	.align		4
.L_9:
        /*003c*/ 	.byte	0x04, 0x11
        /*003e*/ 	.short	(.L_11 - .L_10)
	.align		4
.L_10:
        /*0040*/ 	.word	index@(_Z18lora_expand_kernelI13__nv_bfloat16S0_EvPKT_PKvPT0_PKiS9_S9_S9_S9_S9_S9_S9_S9_iiiibiiiii)
        /*0044*/ 	.word	0x00000000


	//----- nvinfo : EIATTR_MIN_STACK_SIZE
	.align		4
.L_11:
        /*0048*/ 	.byte	0x04, 0x12
        /*004a*/ 	.short	(.L_13 - .L_12)
	.align		4
.L_12:
        /*004c*/ 	.word	index@(_Z18lora_expand_kernelI13__nv_bfloat16S0_EvPKT_PKvPT0_PKiS9_S9_S9_S9_S9_S9_S9_S9_iiiibiiiii)
        /*0050*/ 	.word	0x00000000


	//----- nvinfo : EIATTR_MIN_STACK_SIZE
	.align		4
.L_13:
        /*0054*/ 	.byte	0x04, 0x12
        /*0056*/ 	.short	(.L_15 - .L_14)
	.align		4
.L_14:
        /*0058*/ 	.word	index@(_Z18lora_expand_kernelI6__halfS0_EvPKT_PKvPT0_PKiS9_S9_S9_S9_S9_S9_S9_S9_iiiibiiiii)
        /*005c*/ 	.word	0x00000000


	//----- nvinfo : EIATTR_MIN_STACK_SIZE
	.align		4
.L_15:
        /*0060*/ 	.byte	0x04, 0x12
        /*0062*/ 	.short	(.L_17 - .L_16)
	.align		4
.L_16:
        /*0064*/ 	.word	index@(_Z18lora_expand_kernelIf13__nv_bfloat16EvPKT_PKvPT0_PKiS9_S9_S9_S9_S9_S9_S9_S9_iiiibiiiii)
        /*0068*/ 	.word	0x00000000
.L_17:


//--------------------- .nv.compat                --------------------------
	.section	.nv.compat,"",@"SHT_CUDA_COMPAT_INFO"
	.align	4
        /*0000*/ 	.byte	0x02, 0x09, 0x00, 0x00, 0x02, 0x02, 0x01, 0x00, 0x02, 0x05, 0x05, 0x00, 0x03, 0x07, 0x01, 0x01
        /*0010*/ 	.byte	0x02, 0x03, 0x00, 0x00, 0x02, 0x06, 0x01, 0x00, 0x04, 0x0b, 0x08, 0x00, 0x01, 0x00, 0x00, 0x00
        /*0020*/ 	.byte	0x00, 0x00, 0x00, 0x00


//--------------------- .nv.info._Z18lora_expand_kernelI13__nv_bfloat16S0_EvPKT_PKvPT0_PKiS9_S9_S9_S9_S9_S9_S9_S9_iiiibiiiii --------------------------
	.section	.nv.info._Z18lora_expand_kernelI13__nv_bfloat16S0_EvPKT_PKvPT0_PKiS9_S9_S9_S9_S9_S9_S9_S9_iiiibiiiii,"",@"SHT_CUDA_INFO"
	.sectionflags	@""
	.align	4


	//----- nvinfo : EIATTR_CUDA_API_VERSION
	.align		4
        /*0000*/ 	.byte	0x04, 0x37
        /*0002*/ 	.short	(.L_19 - .L_18)
.L_18:
        /*0004*/ 	.word	0x00000082


	//----- nvinfo : EIATTR_KPARAM_INFO
	.align		4
.L_19:
        /*0008*/ 	.byte	0x04, 0x17
        /*000a*/ 	.short	(.L_21 - .L_20)
.L_20:
        /*000c*/ 	.word	0x00000000
        /*0010*/ 	.short	0x0015
        /*0012*/ 	.short	0x0084
        /*0014*/ 	.byte	0x00, 0xf0, 0x11, 0x00


	//----- nvinfo : EIATTR_KPARAM_INFO
	.align		4
.L_21:
        /*0018*/ 	.byte	0x04, 0x17
        /*001a*/ 	.short	(.L_23 - .L_22)
.L_22:
        /*001c*/ 	.word	0x00000000
        /*0020*/ 	.short	0x0014
        /*0022*/ 	.short	0x0080
        /*0024*/ 	.byte	0x00, 0xf0, 0x11, 0x00


	//----- nvinfo : EIATTR_KPARAM_INFO
	.align		4
.L_23:
        /*0028*/ 	.byte	0x04, 0x17
        /*002a*/ 	.short	(.L_25 - .L_24)
.L_24:
        /*002c*/ 	.word	0x00000000
        /*0030*/ 	.short	0x0013
        /*0032*/ 	.short	0x007c
        /*0034*/ 	.byte	0x00, 0xf0, 0x11, 0x00


	//----- nvinfo : EIATTR_KPARAM_INFO
	.align		4
.L_25:
        /*0038*/ 	.byte	0x04, 0x17
        /*003a*/ 	.short	(.L_27 - .L_26)
.L_26:
        /*003c*/ 	.word	0x00000000
        /*0040*/ 	.short	0x0012
        /*0042*/ 	.short	0x0078
        /*0044*/ 	.byte	0x00, 0xf0, 0x11, 0x00


	//----- nvinfo : EIATTR_KPARAM_INFO
	.align		4
.L_27:
        /*0048*/ 	.byte	0x04, 0x17
        /*004a*/ 	.short	(.L_29 - .L_28)
.L_28:
        /*004c*/ 	.word	0x00000000
        /*0050*/ 	.short	0x0011
        /*0052*/ 	.short	0x0074
        /*0054*/ 	.byte	0x00, 0xf0, 0x11, 0x00


	//----- nvinfo : EIATTR_KPARAM_INFO
	.align		4
.L_29:
        /*0058*/ 	.byte	0x04, 0x17
        /*005a*/ 	.short	(.L_31 - .L_30)
.L_30:
        /*005c*/ 	.word	0x00000000
        /*0060*/ 	.short	0x0010
        /*0062*/ 	.short	0x0070
        /*0064*/ 	.byte	0x00, 0xf0, 0x05, 0x00


	//----- nvinfo : EIATTR_KPARAM_INFO
	.align		4
.L_31:
        /*0068*/ 	.byte	0x04, 0x17
        /*006a*/ 	.short	(.L_33 - .L_32)
.L_32:
        /*006c*/ 	.word	0x00000000
        /*0070*/ 	.short	0x000f
        /*0072*/ 	.short	0x006c
        /*0074*/ 	.byte	0x00, 0xf0, 0x11, 0x00


	//----- nvinfo : EIATTR_KPARAM_INFO
	.align		4
.L_33:
        /*0078*/ 	.byte	0x04, 0x17
        /*007a*/ 	.short	(.L_35 - .L_34)
.L_34:
        /*007c*/ 	.word	0x00000000
        /*0080*/ 	.short	0x000e
        /*0082*/ 	.short	0x0068
        /*0084*/ 	.byte	0x00, 0xf0, 0x11, 0x00


	//----- nvinfo : EIATTR_KPARAM_INFO
	.align		4
.L_35:
        /*0088*/ 	.byte	0x04, 0x17
        /*008a*/ 	.short	(.L_37 - .L_36)
.L_36:
        /*008c*/ 	.word	0x00000000
        /*0090*/ 	.short	0x000d
        /*0092*/ 	.short	0x0064
        /*0094*/ 	.byte	0x00, 0xf0, 0x11, 0x00


	//----- nvinfo : EIATTR_KPARAM_INFO
	.align		4
.L_37:
        /*0098*/ 	.byte	0x04, 0x17
        /*009a*/ 	.short	(.L_39 - .L_38)
.L_38:
        /*009c*/ 	.word	0x00000000
        /*00a0*/ 	.short	0x000c
        /*00a2*/ 	.short	0x0060
        /*00a4*/ 	.byte	0x00, 0xf0, 0x11, 0x00


	//----- nvinfo : EIATTR_KPARAM_INFO
	.align		4
.L_39:
        /*00a8*/ 	.byte	0x04, 0x17
        /*00aa*/ 	.short	(.L_41 - .L_40)
.L_40:
        /*00ac*/ 	.word	0x00000000
        /*00b0*/ 	.short	0x000b
        /*00b2*/ 	.short	0x0058
        /*00b4*/ 	.byte	0x00, 0xf5, 0x21, 0x00


	//----- nvinfo : EIATTR_KPARAM_INFO
	.align		4
.L_41:
        /*00b8*/ 	.byte	0x04, 0x17
        /*00ba*/ 	.short	(.L_43 - .L_42)
.L_42:
        /*00bc*/ 	.word	0x00000000
        /*00c0*/ 	.short	0x000a
        /*00c2*/ 	.short	0x0050
        /*00c4*/ 	.byte	0x00, 0xf5, 0x21, 0x00


	//----- nvinfo : EIATTR_KPARAM_INFO
	.align		4
.L_43:
        /*00c8*/ 	.byte	0x04, 0x17
        /*00ca*/ 	.short	(.L_45 - .L_44)
.L_44:
        /*00cc*/ 	.word	0x00000000
        /*00d0*/ 	.short	0x0009
        /*00d2*/ 	.short	0x0048
        /*00d4*/ 	.byte	0x00, 0xf5, 0x21, 0x00


	//----- nvinfo : EIATTR_KPARAM_INFO
	.align		4
.L_45:
        /*00d8*/ 	.byte	0x04, 0x17
        /*00da*/ 	.short	(.L_47 - .L_46)
.L_46:
        /*00dc*/ 	.word	0x00000000
        /*00e0*/ 	.short	0x0008
        /*00e2*/ 	.short	0x0040
        /*00e4*/ 	.byte	0x00, 0xf5, 0x21, 0x00


	//----- nvinfo : EIATTR_KPARAM_INFO
	.align		4
.L_47:
        /*00e8*/ 	.byte	0x04, 0x17
        /*00ea*/ 	.short	(.L_49 - .L_48)
.L_48:
        /*00ec*/ 	.word	0x00000000
        /*00f0*/ 	.short	0x0007
        /*00f2*/ 	.short	0x0038
        /*00f4*/ 	.byte	0x00, 0xf5, 0x21, 0x00


	//----- nvinfo : EIATTR_KPARAM_INFO
	.align		4
.L_49:
        /*00f8*/ 	.byte	0x04, 0x17
        /*00fa*/ 	.short	(.L_51 - .L_50)
.L_50:
        /*00fc*/ 	.word	0x00000000
        /*0100*/ 	.short	0x0006
        /*0102*/ 	.short	0x0030
        /*0104*/ 	.byte	0x00, 0xf5, 0x21, 0x00


	//----- nvinfo : EIATTR_KPARAM_INFO
	.align		4
.L_51:
        /*0108*/ 	.byte	0x04, 0x17
        /*010a*/ 	.short	(.L_53 - .L_52)
.L_52:
        /*010c*/ 	.word	0x00000000
        /*0110*/ 	.short	0x0005
        /*0112*/ 	.short	0x0028
        /*0114*/ 	.byte	0x00, 0xf5, 0x21, 0x00


	//----- nvinfo : EIATTR_KPARAM_INFO
	.align		4
.L_53:
        /*0118*/ 	.byte	0x04, 0x17
        /*011a*/ 	.short	(.L_55 - .L_54)
.L_54:
        /*011c*/ 	.word	0x00000000
        /*0120*/ 	.short	0x0004
        /*0122*/ 	.short	0x0020
        /*0124*/ 	.byte	0x00, 0xf5, 0x21, 0x00


	//----- nvinfo : EIATTR_KPARAM_INFO
	.align		4
.L_55:
        /*0128*/ 	.byte	0x04, 0x17
        /*012a*/ 	.short	(.L_57 - .L_56)
.L_56:
        /*012c*/ 	.word	0x00000000
        /*0130*/ 	.short	0x0003
        /*0132*/ 	.short	0x0018
        /*0134*/ 	.byte	0x00, 0xf5, 0x21, 0x00


	//----- nvinfo : EIATTR_KPARAM_INFO
	.align		4
.L_57:
        /*0138*/ 	.byte	0x04, 0x17
        /*013a*/ 	.short	(.L_59 - .L_58)
.L_58:
        /*013c*/ 	.word	0x00000000
        /*0140*/ 	.short	0x0002
        /*0142*/ 	.short	0x0010
        /*0144*/ 	.byte	0x00, 0xf5, 0x21, 0x00


	//----- nvinfo : EIATTR_KPARAM_INFO
	.align		4
.L_59:
        /*0148*/ 	.byte	0x04, 0x17
        /*014a*/ 	.short	(.L_61 - .L_60)
.L_60:
        /*014c*/ 	.word	0x00000000
        /*0150*/ 	.short	0x0001
        /*0152*/ 	.short	0x0008
        /*0154*/ 	.byte	0x00, 0xf5, 0x21, 0x00


	//----- nvinfo : EIATTR_KPARAM_INFO
	.align		4
.L_61:
        /*0158*/ 	.byte	0x04, 0x17
        /*015a*/ 	.short	(.L_63 - .L_62)
.L_62:
        /*015c*/ 	.word	0x00000000
        /*0160*/ 	.short	0x0000
        /*0162*/ 	.short	0x0000
        /*0164*/ 	.byte	0x00, 0xf5, 0x21, 0x00


	//----- nvinfo : EIATTR_SPARSE_MMA_MASK
	.align		4
.L_63:
        /*0168*/ 	.byte	0x03, 0x50
        /*016a*/ 	.short	0x0000


	//----- nvinfo : EIATTR_MAXREG_COUNT
	.align		4
        /*016c*/ 	.byte	0x03, 0x1b
        /*016e*/ 	.short	0x00ff


	//----- nvinfo : EIATTR_MERCURY_ISA_VERSION
	.align		4
        /*0170*/ 	.byte	0x03, 0x5f
        /*0172*/ 	.short	0x0101


	//----- nvinfo : EIATTR_VRC_CTA_INIT_COUNT
	.align		4
        /*0174*/ 	.byte	0x02, 0x4a
	.zero		1
	.zero		1


	//----- nvinfo : EIATTR_EXIT_INSTR_OFFSETS
	.align		4
        /*0178*/ 	.byte	0x04, 0x1c
        /*017a*/ 	.short	(.L_65 - .L_64)


	//   ....[0]....
.L_64:
        /*017c*/ 	.word	0x00000040


	//   ....[1]....
        /*0180*/ 	.word	0x000000b0


	//   ....[2]....
        /*0184*/ 	.word	0x000003f0


	//   ....[3]....
        /*0188*/ 	.word	0x00000450


	//   ....[4]....
        /*018c*/ 	.word	0x00000850


	//   ....[5]....
        /*0190*/ 	.word	0x00001260


	//   ....[6]....
        /*0194*/ 	.word	0x00001310


	//----- nvinfo : EIATTR_CRS_STACK_SIZE
	.align		4
.L_65:
        /*0198*/ 	.byte	0x04, 0x1e
        /*019a*/ 	.short	(.L_67 - .L_66)
.L_66:
        /*019c*/ 	.word	0x00000000


	//----- nvinfo : EIATTR_CBANK_PARAM_SIZE
	.align		4
.L_67:
        /*01a0*/ 	.byte	0x03, 0x19
        /*01a2*/ 	.short	0x0088


	//----- nvinfo : EIATTR_PARAM_CBANK
	.align		4
        /*01a4*/ 	.byte	0x04, 0x0a
        /*01a6*/ 	.short	(.L_69 - .L_68)
	.align		4
.L_68:
        /*01a8*/ 	.word	index@(.nv.constant0._Z18lora_expand_kernelI13__nv_bfloat16S0_EvPKT_PKvPT0_PKiS9_S9_S9_S9_S9_S9_S9_S9_iiiibiiiii)
        /*01ac*/ 	.short	0x0380
        /*01ae*/ 	.short	0x0088


	//----- nvinfo : EIATTR_SW_WAR
	.align		4
.L_69:
        /*01b0*/ 	.byte	0x04, 0x36
        /*01b2*/ 	.short	(.L_71 - .L_70)
.L_70:
        /*01b4*/ 	.word	0x00000008
.L_71:


//--------------------- .nv.info._Z18lora_expand_kernelI6__halfS0_EvPKT_PKvPT0_PKiS9_S9_S9_S9_S9_S9_S9_S9_iiiibiiiii --------------------------
	.section	.nv.info._Z18lora_expand_kernelI6__halfS0_EvPKT_PKvPT0_PKiS9_S9_S9_S9_S9_S9_S9_S9_iiiibiiiii,"",@"SHT_CUDA_INFO"
	.sectionflags	@""
	.align	4


	//----- nvinfo : EIATTR_CUDA_API_VERSION
	.align		4
        /*0000*/ 	.byte	0x04, 0x37
        /*0002*/ 	.short	(.L_73 - .L_72)
.L_72:
        /*0004*/ 	.word	0x00000082


	//----- nvinfo : EIATTR_KPARAM_INFO
	.align		4
.L_73:
        /*0008*/ 	.byte	0x04, 0x17
        /*000a*/ 	.short	(.L_75 - .L_74)
.L_74:
        /*000c*/ 	.word	0x00000000
        /*0010*/ 	.short	0x0015
        /*0012*/ 	.short	0x0084
        /*0014*/ 	.byte	0x00, 0xf0, 0x11, 0x00


	//----- nvinfo : EIATTR_KPARAM_INFO
	.align		4
.L_75:
        /*0018*/ 	.byte	0x04, 0x17
        /*001a*/ 	.short	(.L_77 - .L_76)
.L_76:
        /*001c*/ 	.word	0x00000000
        /*0020*/ 	.short	0x0014
        /*0022*/ 	.short	0x0080
        /*0024*/ 	.byte	0x00, 0xf0, 0x11, 0x00


	//----- nvinfo : EIATTR_KPARAM_INFO
	.align		4
.L_77:
        /*0028*/ 	.byte	0x04, 0x17
        /*002a*/ 	.short	(.L_79 - .L_78)
.L_78:
        /*002c*/ 	.word	0x00000000
        /*0030*/ 	.short	0x0013
        /*0032*/ 	.short	0x007c
        /*0034*/ 	.byte	0x00, 0xf0, 0x11, 0x00


	//----- nvinfo : EIATTR_KPARAM_INFO
	.align		4
.L_79:
        /*0038*/ 	.byte	0x04, 0x17
        /*003a*/ 	.short	(.L_81 - .L_80)
.L_80:
        /*003c*/ 	.word	0x00000000
        /*0040*/ 	.short	0x0012
        /*0042*/ 	.short	0x0078
        /*0044*/ 	.byte	0x00, 0xf0, 0x11, 0x00


	//----- nvinfo : EIATTR_KPARAM_INFO
	.align		4
.L_81:
        /*0048*/ 	.byte	0x04, 0x17
        /*004a*/ 	.short	(.L_83 - .L_82)
.L_82:
        /*004c*/ 	.word	0x00000000
        /*0050*/ 	.short	0x0011
        /*0052*/ 	.short	0x0074
        /*0054*/ 	.byte	0x00, 0xf0, 0x11, 0x00


	//----- nvinfo : EIATTR_KPARAM_INFO
	.align		4
.L_83:
        /*0058*/ 	.byte	0x04, 0x17
        /*005a*/ 	.short	(.L_85 - .L_84)
.L_84:
        /*005c*/ 	.word	0x00000000
        /*0060*/ 	.short	0x0010
        /*0062*/ 	.short	0x0070
        /*0064*/ 	.byte	0x00, 0xf0, 0x05, 0x00


	//----- nvinfo : EIATTR_KPARAM_INFO
	.align		4
.L_85:
        /*0068*/ 	.byte	0x04, 0x17
        /*006a*/ 	.short	(.L_87 - .L_86)
.L_86:
        /*006c*/ 	.word	0x00000000
        /*0070*/ 	.short	0x000f
        /*0072*/ 	.short	0x006c
        /*0074*/ 	.byte	0x00, 0xf0, 0x11, 0x00


	//----- nvinfo : EIATTR_KPARAM_INFO
	.align		4
.L_87:
        /*0078*/ 	.byte	0x04, 0x17
        /*007a*/ 	.short	(.L_89 - .L_88)
.L_88:
        /*007c*/ 	.word	0x00000000
        /*0080*/ 	.short	0x000e
        /*0082*/ 	.short	0x0068
        /*0084*/ 	.byte	0x00, 0xf0, 0x11, 0x00


	//----- nvinfo : EIATTR_KPARAM_INFO
	.align		4
.L_89:
        /*0088*/ 	.byte	0x04, 0x17
        /*008a*/ 	.short	(.L_91 - .L_90)
.L_90:
        /*008c*/ 	.word	0x00000000
        /*0090*/ 	.short	0x000d
        /*0092*/ 	.short	0x0064
        /*0094*/ 	.byte	0x00, 0xf0, 0x11, 0x00


	//----- nvinfo : EIATTR_KPARAM_INFO
	.align		4
.L_91:
        /*0098*/ 	.byte	0x04, 0x17
        /*009a*/ 	.short	(.L_93 - .L_92)
.L_92:
        /*009c*/ 	.word	0x00000000
        /*00a0*/ 	.short	0x000c
        /*00a2*/ 	.short	0x0060
        /*00a4*/ 	.byte	0x00, 0xf0, 0x11, 0x00


	//----- nvinfo : EIATTR_KPARAM_INFO
	.align		4
.L_93:
        /*00a8*/ 	.byte	0x04, 0x17
        /*00aa*/ 	.short	(.L_95 - .L_94)
.L_94:
        /*00ac*/ 	.word	0x00000000
        /*00b0*/ 	.short	0x000b
        /*00b2*/ 	.short	0x0058
        /*00b4*/ 	.byte	0x00, 0xf5, 0x21, 0x00


	//----- nvinfo : EIATTR_KPARAM_INFO
	.align		4
.L_95:
        /*00b8*/ 	.byte	0x04, 0x17
        /*00ba*/ 	.short	(.L_97 - .L_96)
.L_96:
        /*00bc*/ 	.word	0x00000000
        /*00c0*/ 	.short	0x000a
        /*00c2*/ 	.short	0x0050
        /*00c4*/ 	.byte	0x00, 0xf5, 0x21, 0x00


	//----- nvinfo : EIATTR_KPARAM_INFO
	.align		4
.L_97:
        /*00c8*/ 	.byte	0x04, 0x17
        /*00ca*/ 	.short	(.L_99 - .L_98)
.L_98:
        /*00cc*/ 	.word	0x00000000
        /*00d0*/ 	.short	0x0009
        /*00d2*/ 	.short	0x0048
        /*00d4*/ 	.byte	0x00, 0xf5, 0x21, 0x00


	//----- nvinfo : EIATTR_KPARAM_INFO
	.align		4
.L_99:
        /*00d8*/ 	.byte	0x04, 0x17
        /*00da*/ 	.short	(.L_101 - .L_100)
.L_100:
        /*00dc*/ 	.word	0x00000000
        /*00e0*/ 	.short	0x0008
        /*00e2*/ 	.short	0x0040
        /*00e4*/ 	.byte	0x00, 0xf5, 0x21, 0x00


	//----- nvinfo : EIATTR_KPARAM_INFO
	.align		4
.L_101:
        /*00e8*/ 	.byte	0x04, 0x17
        /*00ea*/ 	.short	(.L_103 - .L_102)
.L_102:
        /*00ec*/ 	.word	0x00000000
        /*00f0*/ 	.short	0x0007
        /*00f2*/ 	.short	0x0038
        /*00f4*/ 	.byte	0x00, 0xf5, 0x21, 0x00


	//----- nvinfo : EIATTR_KPARAM_INFO
	.align		4
.L_103:
        /*00f8*/ 	.byte	0x04, 0x17
        /*00fa*/ 	.short	(.L_105 - .L_104)
.L_104:
        /*00fc*/ 	.word	0x00000000
        /*0100*/ 	.short	0x0006
        /*0102*/ 	.short	0x0030
        /*0104*/ 	.byte	0x00, 0xf5, 0x21, 0x00


	//----- nvinfo : EIATTR_KPARAM_INFO
	.align		4
.L_105:
        /*0108*/ 	.byte	0x04, 0x17
        /*010a*/ 	.short	(.L_107 - .L_106)
.L_106:
        /*010c*/ 	.word	0x00000000
        /*0110*/ 	.short	0x0005
        /*0112*/ 	.short	0x0028
        /*0114*/ 	.byte	0x00, 0xf5, 0x21, 0x00


	//----- nvinfo : EIATTR_KPARAM_INFO
	.align		4
.L_107:
        /*0118*/ 	.byte	0x04, 0x17
        /*011a*/ 	.short	(.L_109 - .L_108)
.L_108:
        /*011c*/ 	.word	0x00000000
        /*0120*/ 	.short	0x0004
        /*0122*/ 	.short	0x0020
        /*0124*/ 	.byte	0x00, 0xf5, 0x21, 0x00


	//----- nvinfo : EIATTR_KPARAM_INFO
	.align		4
.L_109:
        /*0128*/ 	.byte	0x04, 0x17
        /*012a*/ 	.short	(.L_111 - .L_110)
.L_110:
        /*012c*/ 	.word	0x00000000
        /*0130*/ 	.short	0x0003
        /*0132*/ 	.short	0x0018
        /*0134*/ 	.byte	0x00, 0xf5, 0x21, 0x00


	//----- nvinfo : EIATTR_KPARAM_INFO
	.align		4
.L_111:
        /*0138*/ 	.byte	0x04, 0x17
        /*013a*/ 	.short	(.L_113 - .L_112)
.L_112:
        /*013c*/ 	.word	0x00000000
        /*0140*/ 	.short	0x0002
        /*0142*/ 	.short	0x0010
        /*0144*/ 	.byte	0x00, 0xf5, 0x21, 0x00


	//----- nvinfo : EIATTR_KPARAM_INFO
	.align		4
.L_113:
        /*0148*/ 	.byte	0x04, 0x17
        /*014a*/ 	.short	(.L_115 - .L_114)
.L_114:
        /*014c*/ 	.word	0x00000000
        /*0150*/ 	.short	0x0001
        /*0152*/ 	.short	0x0008
        /*0154*/ 	.byte	0x00, 0xf5, 0x21, 0x00


	//----- nvinfo : EIATTR_KPARAM_INFO
	.align		4
.L_115:
        /*0158*/ 	.byte	0x04, 0x17
        /*015a*/ 	.short	(.L_117 - .L_116)
.L_116:
        /*015c*/ 	.word	0x00000000
        /*0160*/ 	.short	0x0000
        /*0162*/ 	.short	0x0000
        /*0164*/ 	.byte	0x00, 0xf5, 0x21, 0x00


	//----- nvinfo : EIATTR_SPARSE_MMA_MASK
	.align		4
.L_117:
        /*0168*/ 	.byte	0x03, 0x50
        /*016a*/ 	.short	0x0000


	//----- nvinfo : EIATTR_MAXREG_COUNT
	.align		4
        /*016c*/ 	.byte	0x03, 0x1b
        /*016e*/ 	.short	0x00ff


	//----- nvinfo : EIATTR_MERCURY_ISA_VERSION
	.align		4
        /*0170*/ 	.byte	0x03, 0x5f
        /*0172*/ 	.short	0x0101


	//----- nvinfo : EIATTR_VRC_CTA_INIT_COUNT
	.align		4
        /*0174*/ 	.byte	0x02, 0x4a
	.zero		1
	.zero		1


	//----- nvinfo : EIATTR_EXIT_INSTR_OFFSETS
	.align		4
        /*0178*/ 	.byte	0x04, 0x1c
        /*017a*/ 	.short	(.L_119 - .L_118)


	//   ....[0]....
.L_118:
        /*017c*/ 	.word	0x00000040


	//   ....[1]....
        /*0180*/ 	.word	0x000000b0


	//   ....[2]....
        /*0184*/ 	.word	0x000003f0


	//   ....[3]....
        /*0188*/ 	.word	0x00000450


	//   ....[4]....
        /*018c*/ 	.word	0x00000850


	//   ....[5]....
        /*0190*/ 	.word	0x00001260


	//   ....[6]....
        /*0194*/ 	.word	0x00001310


	//----- nvinfo : EIATTR_CRS_STACK_SIZE
	.align		4
.L_119:
        /*0198*/ 	.byte	0x04, 0x1e
        /*019a*/ 	.short	(.L_121 - .L_120)
.L_120:
        /*019c*/ 	.word	0x00000000


	//----- nvinfo : EIATTR_CBANK_PARAM_SIZE
	.align		4
.L_121:
        /*01a0*/ 	.byte	0x03, 0x19
        /*01a2*/ 	.short	0x0088


	//----- nvinfo : EIATTR_PARAM_CBANK
	.align		4
        /*01a4*/ 	.byte	0x04, 0x0a
        /*01a6*/ 	.short	(.L_123 - .L_122)
	.align		4
.L_122:
        /*01a8*/ 	.word	index@(.nv.constant0._Z18lora_expand_kernelI6__halfS0_EvPKT_PKvPT0_PKiS9_S9_S9_S9_S9_S9_S9_S9_iiiibiiiii)
        /*01ac*/ 	.short	0x0380
        /*01ae*/ 	.short	0x0088


	//----- nvinfo : EIATTR_SW_WAR
	.align		4
.L_123:
        /*01b0*/ 	.byte	0x04, 0x36
        /*01b2*/ 	.short	(.L_125 - .L_124)
.L_124:
        /*01b4*/ 	.word	0x00000008
.L_125:


//--------------------- .nv.info._Z18lora_expand_kernelIf13__nv_bfloat16EvPKT_PKvPT0_PKiS9_S9_S9_S9_S9_S9_S9_S9_iiiibiiiii --------------------------
	.section	.nv.info._Z18lora_expand_kernelIf13__nv_bfloat16EvPKT_PKvPT0_PKiS9_S9_S9_S9_S9_S9_S9_S9_iiiibiiiii,"",@"SHT_CUDA_INFO"
	.sectionflags	@""
	.align	4


	//----- nvinfo : EIATTR_CUDA_API_VERSION
	.align		4
        /*0000*/ 	.byte	0x04, 0x37
        /*0002*/ 	.short	(.L_127 - .L_126)
.L_126:
        /*0004*/ 	.word	0x00000082


	//----- nvinfo : EIATTR_KPARAM_INFO
	.align		4
.L_127:
        /*0008*/ 	.byte	0x04, 0x17
        /*000a*/ 	.short	(.L_129 - .L_128)
.L_128:
        /*000c*/ 	.word	0x00000000
        /*0010*/ 	.short	0x0015
        /*0012*/ 	.short	0x0084
        /*0014*/ 	.byte	0x00, 0xf0, 0x11, 0x00


	//----- nvinfo : EIATTR_KPARAM_INFO
	.align		4
.L_129:
        /*0018*/ 	.byte	0x04, 0x17
        /*001a*/ 	.short	(.L_131 - .L_130)
.L_130:
        /*001c*/ 	.word	0x00000000
        /*0020*/ 	.short	0x0014
        /*0022*/ 	.short	0x0080
        /*0024*/ 	.byte	0x00, 0xf0, 0x11, 0x00


	//----- nvinfo : EIATTR_KPARAM_INFO
	.align		4
.L_131:
        /*0028*/ 	.byte	0x04, 0x17
        /*002a*/ 	.short	(.L_133 - .L_132)
.L_132:
        /*002c*/ 	.word	0x00000000
        /*0030*/ 	.short	0x0013
        /*0032*/ 	.short	0x007c
        /*0034*/ 	.byte	0x00, 0xf0, 0x11, 0x00


	//----- nvinfo : EIATTR_KPARAM_INFO
	.align		4
.L_133:
        /*0038*/ 	.byte	0x04, 0x17
        /*003a*/ 	.short	(.L_135 - .L_134)
.L_134:
        /*003c*/ 	.word	0x00000000
        /*0040*/ 	.short	0x0012
        /*0042*/ 	.short	0x0078
        /*0044*/ 	.byte	0x00, 0xf0, 0x11, 0x00


	//----- nvinfo : EIATTR_KPARAM_INFO
	.align		4
.L_135:
        /*0048*/ 	.byte	0x04, 0x17
        /*004a*/ 	.short	(.L_137 - .L_136)
.L_136:
        /*004c*/ 	.word	0x00000000
        /*0050*/ 	.short	0x0011
        /*0052*/ 	.short	0x0074
        /*0054*/ 	.byte	0x00, 0xf0, 0x11, 0x00


	//----- nvinfo : EIATTR_KPARAM_INFO
	.align		4
.L_137:
        /*0058*/ 	.byte	0x04, 0x17
        /*005a*/ 	.short	(.L_139 - .L_138)
.L_138:
        /*005c*/ 	.word	0x00000000
        /*0060*/ 	.short	0x0010
        /*0062*/ 	.short	0x0070
        /*0064*/ 	.byte	0x00, 0xf0, 0x05, 0x00


	//----- nvinfo : EIATTR_KPARAM_INFO
	.align		4
.L_139:
        /*0068*/ 	.byte	0x04, 0x17
        /*006a*/ 	.short	(.L_141 - .L_140)
.L_140:
        /*006c*/ 	.word	0x00000000
        /*0070*/ 	.short	0x000f
        /*0072*/ 	.short	0x006c
        /*0074*/ 	.byte	0x00, 0xf0, 0x11, 0x00


	//----- nvinfo : EIATTR_KPARAM_INFO
	.align		4
.L_141:
        /*0078*/ 	.byte	0x04, 0x17
        /*007a*/ 	.short	(.L_143 - .L_142)
.L_142:
        /*007c*/ 	.word	0x00000000
        /*0080*/ 	.short	0x000e
        /*0082*/ 	.short	0x0068
        /*0084*/ 	.byte	0x00, 0xf0, 0x11, 0x00


	//----- nvinfo : EIATTR_KPARAM_INFO
	.align		4
.L_143:
        /*0088*/ 	.byte	0x04, 0x17
        /*008a*/ 	.short	(.L_145 - .L_144)
.L_144:
        /*008c*/ 	.word	0x00000000
        /*0090*/ 	.short	0x000d
        /*0092*/ 	.short	0x0064
        /*0094*/ 	.byte	0x00, 0xf0, 0x11, 0x00


	//----- nvinfo : EIATTR_KPARAM_INFO
	.align		4
.L_145:
        /*0098*/ 	.byte	0x04, 0x17
        /*009a*/ 	.short	(.L_147 - .L_146)
.L_146:
        /*009c*/ 	.word	0x00000000
        /*00a0*/ 	.short	0x000c
        /*00a2*/ 	.short	0x0060
        /*00a4*/ 	.byte	0x00, 0xf0, 0x11, 0x00


	//----- nvinfo : EIATTR_KPARAM_INFO
	.align		4
.L_147:
        /*00a8*/ 	.byte	0x04, 0x17
        /*00aa*/ 	.short	(.L_149 - .L_148)
.L_148:
        /*00ac*/ 	.word	0x00000000
        /*00b0*/ 	.short	0x000b
        /*00b2*/ 	.short	0x0058
        /*00b4*/ 	.byte	0x00, 0xf5, 0x21, 0x00


	//----- nvinfo : EIATTR_KPARAM_INFO
	.align		4
.L_149:
        /*00b8*/ 	.byte	0x04, 0x17
        /*00ba*/ 	.short	(.L_151 - .L_150)
.L_150:
        /*00bc*/ 	.word	0x00000000
        /*00c0*/ 	.short	0x000a
        /*00c2*/ 	.short	0x0050
        /*00c4*/ 	.byte	0x00, 0xf5, 0x21, 0x00


	//----- nvinfo : EIATTR_KPARAM_INFO
	.align		4
.L_151:
        /*00c8*/ 	.byte	0x04, 0x17
        /*00ca*/ 	.short	(.L_153 - .L_152)
.L_152:
        /*00cc*/ 	.word	0x00000000
        /*00d0*/ 	.short	0x0009
        /*00d2*/ 	.short	0x0048
        /*00d4*/ 	.byte	0x00, 0xf5, 0x21, 0x00


	//----- nvinfo : EIATTR_KPARAM_INFO
	.align		4
.L_153:
        /*00d8*/ 	.byte	0x04, 0x17
        /*00da*/ 	.short	(.L_155 - .L_154)
.L_154:
        /*00dc*/ 	.word	0x00000000
        /*00e0*/ 	.short	0x0008
        /*00e2*/ 	.short	0x0040
        /*00e4*/ 	.byte	0x00, 0xf5, 0x21, 0x00


	//----- nvinfo : EIATTR_KPARAM_INFO
	.align		4
.L_155:
        /*00e8*/ 	.byte	0x04, 0x17
        /*00ea*/ 	.short	(.L_157 - .L_156)
.L_156:
        /*00ec*/ 	.word	0x00000000
        /*00f0*/ 	.short	0x0007
        /*00f2*/ 	.short	0x0038
        /*00f4*/ 	.byte	0x00, 0xf5, 0x21, 0x00


	//----- nvinfo : EIATTR_KPARAM_INFO
	.align		4
.L_157:
        /*00f8*/ 	.byte	0x04, 0x17
        /*00fa*/ 	.short	(.L_159 - .L_158)
.L_158:
        /*00fc*/ 	.word	0x00000000
        /*0100*/ 	.short	0x0006
        /*0102*/ 	.short	0x0030
        /*0104*/ 	.byte	0x00, 0xf5, 0x21, 0x00


	//----- nvinfo : EIATTR_KPARAM_INFO
	.align		4
.L_159:
        /*0108*/ 	.byte	0x04, 0x17
        /*010a*/ 	.short	(.L_161 - .L_160)
.L_160:
        /*010c*/ 	.word	0x00000000
        /*0110*/ 	.short	0x0005
        /*0112*/ 	.short	0x0028
        /*0114*/ 	.byte	0x00, 0xf5, 0x21, 0x00


	//----- nvinfo : EIATTR_KPARAM_INFO
	.align		4
.L_161:
        /*0118*/ 	.byte	0x04, 0x17
        /*011a*/ 	.short	(.L_163 - .L_162)
.L_162:
        /*011c*/ 	.word	0x00000000
        /*0120*/ 	.short	0x0004
        /*0122*/ 	.short	0x0020
        /*0124*/ 	.byte	0x00, 0xf5, 0x21, 0x00


	//----- nvinfo : EIATTR_KPARAM_INFO
	.align		4
.L_163:
        /*0128*/ 	.byte	0x04, 0x17
        /*012a*/ 	.short	(.L_165 - .L_164)
.L_164:
        /*012c*/ 	.word	0x00000000
        /*0130*/ 	.short	0x0003
        /*0132*/ 	.short	0x0018
        /*0134*/ 	.byte	0x00, 0xf5, 0x21, 0x00


	//----- nvinfo : EIATTR_KPARAM_INFO
	.align		4
.L_165:
        /*0138*/ 	.byte	0x04, 0x17
        /*013a*/ 	.short	(.L_167 - .L_166)
.L_166:
        /*013c*/ 	.word	0x00000000
        /*0140*/ 	.short	0x0002
        /*0142*/ 	.short	0x0010
        /*0144*/ 	.byte	0x00, 0xf5, 0x21, 0x00


	//----- nvinfo : EIATTR_KPARAM_INFO
	.align		4
.L_167:
        /*0148*/ 	.byte	0x04, 0x17
        /*014a*/ 	.short	(.L_169 - .L_168)
.L_168:
        /*014c*/ 	.word	0x00000000
        /*0150*/ 	.short	0x0001
        /*0152*/ 	.short	0x0008
        /*0154*/ 	.byte	0x00, 0xf5, 0x21, 0x00


	//----- nvinfo : EIATTR_KPARAM_INFO
	.align		4
.L_169:
        /*0158*/ 	.byte	0x04, 0x17
        /*015a*/ 	.short	(.L_171 - .L_170)
.L_170:
        /*015c*/ 	.word	0x00000000
        /*0160*/ 	.short	0x0000
        /*0162*/ 	.short	0x0000
        /*0164*/ 	.byte	0x00, 0xf5, 0x21, 0x00


	//----- nvinfo : EIATTR_SPARSE_MMA_MASK
	.align		4
.L_171:
        /*0168*/ 	.byte	0x03, 0x50
        /*016a*/ 	.short	0x0000


	//----- nvinfo : EIATTR_MAXREG_COUNT
	.align		4
        /*016c*/ 	.byte	0x03, 0x1b
        /*016e*/ 	.short	0x00ff


	//----- nvinfo : EIATTR_MERCURY_ISA_VERSION
	.align		4
        /*0170*/ 	.byte	0x03, 0x5f
        /*0172*/ 	.short	0x0101


	//----- nvinfo : EIATTR_VRC_CTA_INIT_COUNT
	.align		4
        /*0174*/ 	.byte	0x02, 0x4a
	.zero		1
	.zero		1


	//----- nvinfo : EIATTR_EXIT_INSTR_OFFSETS
	.align		4
        /*0178*/ 	.byte	0x04, 0x1c
        /*017a*/ 	.short	(.L_173 - .L_172)


	//   ....[0]....
.L_172:
        /*017c*/ 	.word	0x00000040


	//   ....[1]....
        /*0180*/ 	.word	0x000000b0


	//   ....[2]....
        /*0184*/ 	.word	0x000003f0


	//   ....[3]....
        /*0188*/ 	.word	0x00000450


	//   ....[4]....
        /*018c*/ 	.word	0x00000850


	//   ....[5]....
        /*0190*/ 	.word	0x00001260


	//   ....[6]....
        /*0194*/ 	.word	0x00001310


	//----- nvinfo : EIATTR_CRS_STACK_SIZE
	.align		4
.L_173:
        /*0198*/ 	.byte	0x04, 0x1e
        /*019a*/ 	.short	(.L_175 - .L_174)
.L_174:
        /*019c*/ 	.word	0x00000000


	//----- nvinfo : EIATTR_CBANK_PARAM_SIZE
	.align		4
.L_175:
        /*01a0*/ 	.byte	0x03, 0x19
        /*01a2*/ 	.short	0x0088


	//----- nvinfo : EIATTR_PARAM_CBANK
	.align		4
        /*01a4*/ 	.byte	0x04, 0x0a
        /*01a6*/ 	.short	(.L_177 - .L_176)
	.align		4
.L_176:
        /*01a8*/ 	.word	index@(.nv.constant0._Z18lora_expand_kernelIf13__nv_bfloat16EvPKT_PKvPT0_PKiS9_S9_S9_S9_S9_S9_S9_S9_iiiibiiiii)
        /*01ac*/ 	.short	0x0380
        /*01ae*/ 	.short	0x0088


	//----- nvinfo : EIATTR_SW_WAR
	.align		4
.L_177:
        /*01b0*/ 	.byte	0x04, 0x36
        /*01b2*/ 	.short	(.L_179 - .L_178)
.L_178:
        /*01b4*/ 	.word	0x00000008
.L_179:


//--------------------- .nv.callgraph             --------------------------
	.section	.nv.callgraph,"",@"SHT_CUDA_CALLGRAPH"
	.align	4
	.sectionentsize	8
	.align		4
        /*0000*/ 	.word	0x00000000
	.align		4
        /*0004*/ 	.word	0xffffffff
	.align		4
        /*0008*/ 	.word	0x00000000
	.align		4
        /*000c*/ 	.word	0xfffffffe
	.align		4
        /*0010*/ 	.word	0x00000000
	.align		4
        /*0014*/ 	.word	0xfffffffd
	.align		4
        /*0018*/ 	.word	0x00000000
	.align		4
        /*001c*/ 	.word	0xfffffffc


//--------------------- .text._Z18lora_expand_kernelI13__nv_bfloat16S0_EvPKT_PKvPT0_PKiS9_S9_S9_S9_S9_S9_S9_S9_iiiibiiiii --------------------------
	.section	.text._Z18lora_expand_kernelI13__nv_bfloat16S0_EvPKT_PKvPT0_PKiS9_S9_S9_S9_S9_S9_S9_S9_iiiibiiiii,"ax",@progbits
	.align	128
        .global         _Z18lora_expand_kernelI13__nv_bfloat16S0_EvPKT_PKvPT0_PKiS9_S9_S9_S9_S9_S9_S9_S9_iiiibiiiii
        .type           _Z18lora_expand_kernelI13__nv_bfloat16S0_EvPKT_PKvPT0_PKiS9_S9_S9_S9_S9_S9_S9_S9_iiiibiiiii,@function
        .size           _Z18lora_expand_kernelI13__nv_bfloat16S0_EvPKT_PKvPT0_PKiS9_S9_S9_S9_S9_S9_S9_S9_iiiibiiiii,(.L_x_48 - _Z18lora_expand_kernelI13__nv_bfloat16S0_EvPKT_PKvPT0_PKiS9_S9_S9_S9_S9_S9_S9_S9_iiiibiiiii)
        .other          _Z18lora_expand_kernelI13__nv_bfloat16S0_EvPKT_PKvPT0_PKiS9_S9_S9_S9_S9_S9_S9_S9_iiiibiiiii,@"STO_CUDA_ENTRY STV_DEFAULT"
_Z18lora_expand_kernelI13__nv_bfloat16S0_EvPKT_PKvPT0_PKiS9_S9_S9_S9_S9_S9_S9_S9_iiiibiiiii:
.text._Z18lora_expand_kernelI13__nv_bfloat16S0_EvPKT_PKvPT0_PKiS9_S9_S9_S9_S9_S9_S9_S9_iiiibiiiii:
[----:B------:R-:W-:Y:S01]  /*0000*/  LDC R1, c[0x0][0x37c] ;  /* 0x0000df00ff017b82 */ /* 0x000fe20000000800 */
[----:B------:R-:W0:Y:S01]  /*0010*/  S2R R0, SR_CTAID.Y ;  /* 0x0000000000007919 */ /* 0x000e220000002600 */
[----:B------:R-:W0:Y:S02]  /*0020*/  LDCU UR4, c[0x0][0x3ec] ;  /* 0x00007d80ff0477ac */ /* 0x000e240008000800 */
[----:B0-----:R-:W-:-:S13]  /*0030*/  ISETP.GE.AND P0, PT, R0, UR4, PT ;  /* 0x0000000400007c0c */ /* 0x001fda000bf06270 */
[----:B------:R-:W-:Y:S05]  /*0040*/  @P0 EXIT ;  /* 0x000000000000094d */ /* 0x000fea0003800000 */
[----:B------:R-:W0:Y:S01]  /*0050*/  S2R R2, SR_CTAID.Z ;  /* 0x0000000000027919 */ /* 0x000e220000002700 */
[----:B------:R-:W0:Y:S01]  /*0060*/  LDC.64 R6, c[0x0][0x3a0] ;  /* 0x0000e800ff067b82 */ /* 0x000e220000000a00 */
[----:B------:R-:W1:Y:S01]  /*0070*/  LDCU.64 UR8, c[0x0][0x358] ;  /* 0x00006b00ff0877ac */ /* 0x000e620008000a00 */
[----:B0-----:R-:W-:-:S06]  /*0080*/  IMAD.WIDE.U32 R6, R2, 0x4, R6 ;  /* 0x0000000402067825 */ /* 0x001fcc00078e0006 */
[----:B-1----:R-:W2:Y:S02]  /*0090*/  LDG.E R6, desc[UR8][R6.64] ;  /* 0x0000000806067981 */ /* 0x002ea4000c1e1900 */
[----:B--2---:R-:W-:-:S13]  /*00a0*/  ISETP.NE.AND P0, PT, R6, -0x1, PT ;  /* 0xffffffff0600780c */ /* 0x004fda0003f05270 */
[----:B------:R-:W-:Y:S05]  /*00b0*/  @!P0 EXIT ;  /* 0x000000000000894d */ /* 0x000fea0003800000 */
[----:B------:R-:W0:Y:S08]  /*00c0*/  LDC.64 R8, c[0x0][0x3a8] ;  /* 0x0000ea00ff087b82 */ /* 0x000e300000000a00 */
[----:B------:R-:W1:Y:S08]  /*00d0*/  LDC R12, c[0x0][0x364] ;  /* 0x0000d900ff0c7b82 */ /* 0x000e700000000800 */
[----:B------:R-:W2:Y:S01]  /*00e0*/  LDC R5, c[0x0][0x3e0] ;  /* 0x0000f800ff057b82 */ /* 0x000ea20000000800 */
[----:B0-----:R-:W-:-:S05]  /*00f0*/  IMAD.WIDE.U32 R8, R2, 0x4, R8 ;  /* 0x0000000402087825 */ /* 0x001fca00078e0008 */
[----:B------:R0:W3:Y:S01]  /*0100*/  LDG.E R11, desc[UR8][R8.64] ;  /* 0x00000008080b7981 */ /* 0x0000e2000c1e1900 */
[----:B-1----:R-:W1:Y:S01]  /*0110*/  I2F.U32.RP R4, R12 ;  /* 0x0000000c00047306 */ /* 0x002e620000209000 */
[----:B------:R-:W-:Y:S01]  /*0120*/  ISETP.NE.U32.AND P2, PT, R12, RZ, PT ;  /* 0x000000ff0c00720c */ /* 0x000fe20003f45070 */
[----:B------:R-:W4:Y:S06]  /*0130*/  S2R R7, SR_CTAID.X ;  /* 0x0000000000077919 */ /* 0x000f2c0000002500 */
[----:B-1----:R-:W1:Y:S02]  /*0140*/  MUFU.RCP R4, R4 ;  /* 0x0000000400047308 */ /* 0x002e640000001000 */
[----:B-1----:R-:W-:-:S06]  /*0150*/  VIADD R14, R4, 0xffffffe ;  /* 0x0ffffffe040e7836 */ /* 0x002fcc0000000000 */
[----:B------:R1:W5:Y:S02]  /*0160*/  F2I.FTZ.U32.TRUNC.NTZ R15, R14 ;  /* 0x0000000e000f7305 */ /* 0x000364000021f000 */
[----:B-1----:R-:W-:Y:S02]  /*0170*/  HFMA2 R14, -RZ, RZ, 0, 0 ;  /* 0x00000000ff0e7431 */ /* 0x002fe400000001ff */
[----:B-----5:R-:W-:-:S04]  /*0180*/  IMAD.MOV R3, RZ, RZ, -R15 ;  /* 0x000000ffff037224 */ /* 0x020fc800078e0a0f */
[----:B------:R-:W-:-:S04]  /*0190*/  IMAD R3, R3, R12, RZ ;  /* 0x0000000c03037224 */ /* 0x000fc800078e02ff */
[----:B------:R-:W-:Y:S01]  /*01a0*/  IMAD.HI.U32 R10, R15, R3, R14 ;  /* 0x000000030f0a7227 */ /* 0x000fe200078e000e */
[----:B--2---:R-:W-:Y:S02]  /*01b0*/  IADD3 R3, PT, PT, R12, -0x1, R5 ;  /* 0xffffffff0c037810 */ /* 0x004fe40007ffe005 */
[----:B----4-:R-:W-:-:S03]  /*01c0*/  IABS R14, R7 ;  /* 0x00000007000e7213 */ /* 0x010fc60000000000 */
[----:B------:R-:W-:-:S04]  /*01d0*/  IMAD.HI.U32 R10, R10, R3, RZ ;  /* 0x000000030a0a7227 */ /* 0x000fc800078e00ff */
[----:B------:R-:W-:-:S04]  /*01e0*/  IMAD.MOV R4, RZ, RZ, -R10 ;  /* 0x000000ffff047224 */ /* 0x000fc800078e0a0a */
[----:B------:R-:W-:-:S05]  /*01f0*/  IMAD R3, R12, R4, R3 ;  /* 0x000000040c037224 */ /* 0x000fca00078e0203 */
[----:B------:R-:W-:-:S13]  /*0200*/  ISETP.GE.U32.AND P0, PT, R3, R12, PT ;  /* 0x0000000c0300720c */ /* 0x000fda0003f06070 */
[----:B------:R-:W-:Y:S01]  /*0210*/  @P0 IMAD.IADD R3, R3, 0x1, -R12 ;  /* 0x0000000103030824 */ /* 0x000fe200078e0a0c */
[----:B------:R-:W-:-:S04]  /*0220*/  @P0 IADD3 R10, PT, PT, R10, 0x1, RZ ;  /* 0x000000010a0a0810 */ /* 0x000fc80007ffe0ff */
[----:B------:R-:W-:-:S13]  /*0230*/  ISETP.GE.U32.AND P1, PT, R3, R12, PT ;  /* 0x0000000c0300720c */ /* 0x000fda0003f26070 */
[----:B------:R-:W-:Y:S01]  /*0240*/  @P1 VIADD R10, R10, 0x1 ;  /* 0x000000010a0a1836 */ /* 0x000fe20000000000 */
[----:B------:R-:W-:Y:S02]  /*0250*/  @!P2 LOP3.LUT R10, RZ, R12, RZ, 0x33, !PT ;  /* 0x0000000cff0aa212 */ /* 0x000fe400078e33ff */
[----:B------:R-:W-:Y:S02]  /*0260*/  ISETP.GE.AND P2, PT, R7, RZ, PT ;  /* 0x000000ff0700720c */ /* 0x000fe40003f46270 */
[-C--:B------:R-:W-:Y:S02]  /*0270*/  IABS R4, R10.reuse ;  /* 0x0000000a00047213 */ /* 0x080fe40000000000 */
[----:B------:R-:W-:Y:S02]  /*0280*/  IABS R15, R10 ;  /* 0x0000000a000f7213 */ /* 0x000fe40000000000 */
[----:B------:R-:W1:Y:S08]  /*0290*/  I2F.RP R3, R4 ;  /* 0x0000000400037306 */ /* 0x000e700000209400 */
[----:B-1----:R-:W0:Y:S02]  /*02a0*/  MUFU.RCP R3, R3 ;  /* 0x0000000300037308 */ /* 0x002e240000001000 */
[----:B0-----:R-:W-:-:S06]  /*02b0*/  VIADD R8, R3, 0xffffffe ;  /* 0x0ffffffe03087836 */ /* 0x001fcc0000000000 */
[----:B------:R0:W1:Y:S02]  /*02c0*/  F2I.FTZ.U32.TRUNC.NTZ R9, R8 ;  /* 0x0000000800097305 */ /* 0x000064000021f000 */
[----:B0-----:R-:W-:Y:S01]  /*02d0*/  IMAD.MOV.U32 R8, RZ, RZ, RZ ;  /* 0x000000ffff087224 */ /* 0x001fe200078e00ff */
[----:B-1----:R-:W-:-:S05]  /*02e0*/  IADD3 R13, PT, PT, RZ, -R9, RZ ;  /* 0x80000009ff0d7210 */ /* 0x002fca0007ffe0ff */
[----:B------:R-:W-:-:S04]  /*02f0*/  IMAD R13, R13, R4, RZ ;  /* 0x000000040d0d7224 */ /* 0x000fc800078e02ff */
[----:B------:R-:W-:-:S04]  /*0300*/  IMAD.HI.U32 R9, R9, R13, R8 ;  /* 0x0000000d09097227 */ /* 0x000fc800078e0008 */
[----:B------:R-:W-:Y:S02]  /*0310*/  IMAD.MOV R13, RZ, RZ, -R15 ;  /* 0x000000ffff0d7224 */ /* 0x000fe400078e0a0f */
[----:B------:R-:W-:-:S04]  /*0320*/  IMAD.HI.U32 R3, R9, R14, RZ ;  /* 0x0000000e09037227 */ /* 0x000fc800078e00ff */
[----:B------:R-:W-:-:S05]  /*0330*/  IMAD R9, R3, R13, R14 ;  /* 0x0000000d03097224 */ /* 0x000fca00078e020e */
[----:B------:R-:W-:-:S13]  /*0340*/  ISETP.GT.U32.AND P1, PT, R4, R9, PT ;  /* 0x000000090400720c */ /* 0x000fda0003f24070 */
[----:B------:R-:W-:-:S04]  /*0350*/  @!P1 IADD3 R9, PT, PT, R9, -R4, RZ ;  /* 0x8000000409099210 */ /* 0x000fc80007ffe0ff */
[----:B------:R-:W-:Y:S01]  /*0360*/  ISETP.GT.U32.AND P0, PT, R4, R9, PT ;  /* 0x000000090400720c */ /* 0x000fe20003f04070 */
[----:B------:R-:W-:-:S05]  /*0370*/  IMAD.IADD R8, R9, 0x1, -R4 ;  /* 0x0000000109087824 */ /* 0x000fca00078e0a04 */
[----:B------:R-:W-:Y:S02]  /*0380*/  SEL R13, R8, R9, !P0 ;  /* 0x00000009080d7207 */ /* 0x000fe40004000000 */
[----:B------:R-:W-:Y:S02]  /*0390*/  ISETP.NE.AND P0, PT, R10, RZ, PT ;  /* 0x000000ff0a00720c */ /* 0x000fe40003f05270 */
[----:B------:R-:W-:Y:S01]  /*03a0*/  LOP3.LUT R8, RZ, R10, RZ, 0x33, !PT ;  /* 0x0000000aff087212 */ /* 0x000fe200078e33ff */
[----:B------:R-:W-:-:S05]  /*03b0*/  @!P2 IMAD.MOV R13, RZ, RZ, -R13 ;  /* 0x000000ffff0da224 */ /* 0x000fca00078e0a0d */
[----:B------:R-:W-:-:S05]  /*03c0*/  SEL R13, R8, R13, !P0 ;  /* 0x0000000d080d7207 */ /* 0x000fca0004000000 */
[----:B------:R-:W-:-:S05]  /*03d0*/  IMAD R15, R13, R12, RZ ;  /* 0x0000000c0d0f7224 */ /* 0x000fca00078e02ff */
[----:B---3--:R-:W-:-:S13]  /*03e0*/  ISETP.GE.AND P2, PT, R15, R11, PT ;  /* 0x0000000b0f00720c */ /* 0x008fda0003f46270 */
[----:B------:R-:W-:Y:S05]  /*03f0*/  @P2 EXIT ;  /* 0x000000000000294d */ /* 0x000fea0003800000 */
[----:B------:R-:W0:Y:S01]  /*0400*/  S2R R14, SR_TID.Y ;  /* 0x00000000000e7919 */ /* 0x000e220000002200 */
[----:B------:R-:W1:Y:S01]  /*0410*/  LDC.64 R12, c[0x0][0x3b0] ;  /* 0x0000ec00ff0c7b82 */ /* 0x000e620000000a00 */
[----:B0-----:R-:W-:Y:S01]  /*0420*/  IADD3 R18, PT, PT, R15, R14, RZ ;  /* 0x0000000e0f127210 */ /* 0x001fe20007ffe0ff */
[----:B-1----:R-:W-:-:S03]  /*0430*/  IMAD.WIDE.U32 R14, R2, 0x4, R12 ;  /* 0x00000004020e7825 */ /* 0x002fc600078e000c */
[----:B------:R-:W-:-:S13]  /*0440*/  ISETP.GE.AND P2, PT, R18, R11, PT ;  /* 0x0000000b1200720c */ /* 0x000fda0003f46270 */
[----:B------:R-:W-:Y:S05]  /*0450*/  @P2 EXIT ;  /* 0x000000000000294d */ /* 0x000fea0003800000 */
[----:B------:R-:W2:Y:S01]  /*0460*/  LDG.E R14, desc[UR8][R14.64] ;  /* 0x000000080e0e7981 */ /* 0x000ea2000c1e1900 */
[----:B------:R-:W0:Y:S08]  /*0470*/  LDC.64 R16, c[0x0][0x398] ;  /* 0x0000e600ff107b82 */ /* 0x000e300000000a00 */
[----:B------:R-:W1:Y:S08]  /*0480*/  LDC.64 R12, c[0x0][0x3d8] ;  /* 0x0000f600ff0c7b82 */ /* 0x000e700000000a00 */
[----:B------:R-:W3:Y:S01]  /*0490*/  LDC R20, c[0x0][0x3e4] ;  /* 0x0000f900ff147b82 */ /* 0x000ee20000000800 */
[----:B-1----:R-:W-:-:S06]  /*04a0*/  IMAD.WIDE.U32 R12, R0, 0x4, R12 ;  /* 0x00000004000c7825 */ /* 0x002fcc00078e000c */
[----:B------:R1:W4:Y:S01]  /*04b0*/  LDG.E R12, desc[UR8][R12.64] ;  /* 0x000000080c0c7981 */ /* 0x000322000c1e1900 */
[----:B------:R-:W-:Y:S02]  /*04c0*/  LOP3.LUT R7, R7, R10, RZ, 0x3c, !PT ;  /* 0x0000000a07077212 */ /* 0x000fe400078e3cff */
[----:B------:R-:W-:Y:S01]  /*04d0*/  @!P1 IADD3 R3, PT, PT, R3, 0x1, RZ ;  /* 0x0000000103039810 */ /* 0x000fe20007ffe0ff */
[----:B--2---:R-:W-:-:S04]  /*04e0*/  IMAD.IADD R11, R14, 0x1, R18 ;  /* 0x000000010e0b7824 */ /* 0x004fc800078e0212 */
[----:B0-----:R-:W-:-:S05]  /*04f0*/  IMAD.WIDE R16, R11, 0x4, R16 ;  /* 0x000000040b107825 */ /* 0x001fca00078e0210 */
[----:B------:R0:W2:Y:S01]  /*0500*/  LDG.E R2, desc[UR8][R16.64] ;  /* 0x0000000810027981 */ /* 0x0000a2000c1e1900 */
[----:B------:R-:W5:Y:S02]  /*0510*/  LDC R11, c[0x0][0x360] ;  /* 0x0000d800ff0b7b82 */ /* 0x000f640000000800 */
[----:B-----5:R-:W5:Y:S08]  /*0520*/  I2F.U32.RP R18, R11 ;  /* 0x0000000b00127306 */ /* 0x020f700000209000 */
[----:B-----5:R-:W5:Y:S02]  /*0530*/  MUFU.RCP R18, R18 ;  /* 0x0000001200127308 */ /* 0x020f640000001000 */
[----:B-----5:R-:W-:-:S06]  /*0540*/  IADD3 R15, PT, PT, R18, 0xffffffe, RZ ;  /* 0x0ffffffe120f7810 */ /* 0x020fcc0007ffe0ff */
[----:B------:R-:W5:Y:S02]  /*0550*/  F2I.FTZ.U32.TRUNC.NTZ R15, R15 ;  /* 0x0000000f000f7305 */ /* 0x000f64000021f000 */
[----:B-----5:R-:W-:-:S04]  /*0560*/  IMAD.MOV R14, RZ, RZ, -R15 ;  /* 0x000000ffff0e7224 */ /* 0x020fc800078e0a0f */
[----:B------:R-:W-:Y:S01]  /*0570*/  IMAD R19, R14, R11, RZ ;  /* 0x0000000b0e137224 */ /* 0x000fe200078e02ff */
[----:B------:R-:W-:-:S05]  /*0580*/  MOV R14, RZ ;  /* 0x000000ff000e7202 */ /* 0x000fca0000000f00 */
[----:B-1----:R-:W-:Y:S01]  /*0590*/  IMAD.HI.U32 R13, R15, R19, R14 ;  /* 0x000000130f0d7227 */ /* 0x002fe200078e000e */
[----:B---3--:R-:W-:-:S05]  /*05a0*/  IADD3 R14, PT, PT, R11, -0x1, R20 ;  /* 0xffffffff0b0e7810 */ /* 0x008fca0007ffe014 */
[----:B------:R-:W-:-:S04]  /*05b0*/  IMAD.HI.U32 R13, R13, R14, RZ ;  /* 0x0000000e0d0d7227 */ /* 0x000fc800078e00ff */
[----:B0-----:R-:W-:-:S04]  /*05c0*/  IMAD.MOV R16, RZ, RZ, -R13 ;  /* 0x000000ffff107224 */ /* 0x001fc800078e0a0d */
[----:B------:R-:W-:-:S05]  /*05d0*/  IMAD R14, R11, R16, R14 ;  /* 0x000000100b0e7224 */ /* 0x000fca00078e020e */
[----:B------:R-:W-:Y:S02]  /*05e0*/  ISETP.GE.U32.AND P2, PT, R14, R11, PT ;  /* 0x0000000b0e00720c */ /* 0x000fe40003f46070 */
[----:B------:R-:W-:-:S11]  /*05f0*/  ISETP.NE.U32.AND P4, PT, R11, RZ, PT ;  /* 0x000000ff0b00720c */ /* 0x000fd60003f85070 */
[----:B------:R-:W-:-:S04]  /*0600*/  @P2 IADD3 R14, PT, PT, R14, -R11, RZ ;  /* 0x8000000b0e0e2210 */ /* 0x000fc80007ffe0ff */
[----:B------:R-:W-:Y:S01]  /*0610*/  ISETP.GE.U32.AND P3, PT, R14, R11, PT ;  /* 0x0000000b0e00720c */ /* 0x000fe20003f66070 */
[----:B------:R-:W-:-:S12]  /*0620*/  @P2 VIADD R13, R13, 0x1 ;  /* 0x000000010d0d2836 */ /* 0x000fd80000000000 */
[----:B------:R-:W-:Y:S02]  /*0630*/  @P3 IADD3 R13, PT, PT, R13, 0x1, RZ ;  /* 0x000000010d0d3810 */ /* 0x000fe40007ffe0ff */
[----:B------:R-:W-:-:S04]  /*0640*/  @!P4 LOP3.LUT R13, RZ, R11, RZ, 0x33, !PT ;  /* 0x0000000bff0dc212 */ /* 0x000fc800078e33ff */
[----:B------:R-:W-:-:S04]  /*0650*/  IABS R14, R13 ;  /* 0x0000000d000e7213 */ /* 0x000fc80000000000 */
[----:B------:R-:W0:Y:S01]  /*0660*/  I2F.RP R15, R14 ;  /* 0x0000000e000f7306 */ /* 0x000e220000209400 */
[----:B------:R-:W-:-:S07]  /*0670*/  ISETP.GE.U32.AND P2, PT, R9, R4, PT ;  /* 0x000000040900720c */ /* 0x000fce0003f46070 */
[----:B0-----:R-:W0:Y:S01]  /*0680*/  MUFU.RCP R15, R15 ;  /* 0x0000000f000f7308 */ /* 0x001e220000001000 */
[----:B------:R-:W-:-:S05]  /*0690*/  ISETP.GE.AND P3, PT, R7, RZ, PT ;  /* 0x000000ff0700720c */ /* 0x000fca0003f66270 */
[----:B------:R-:W-:Y:S02]  /*06a0*/  @P2 VIADD R3, R3, 0x1 ;  /* 0x0000000103032836 */ /* 0x000fe40000000000 */
[----:B0-----:R-:W-:-:S06]  /*06b0*/  VIADD R9, R15, 0xffffffe ;  /* 0x0ffffffe0f097836 */ /* 0x001fcc0000000000 */
[----:B------:R-:W0:Y:S01]  /*06c0*/  F2I.FTZ.U32.TRUNC.NTZ R9, R9 ;  /* 0x0000000900097305 */ /* 0x000e22000021f000 */
[----:B------:R-:W-:-:S05]  /*06d0*/  @!P3 IMAD.MOV R3, RZ, RZ, -R3 ;  /* 0x000000ffff03b224 */ /* 0x000fca00078e0a03 */
[----:B------:R-:W-:Y:S01]  /*06e0*/  SEL R3, R8, R3, !P0 ;  /* 0x0000000308037207 */ /* 0x000fe20004000000 */
[----:B------:R-:W-:Y:S01]  /*06f0*/  HFMA2 R8, -RZ, RZ, 0, 0 ;  /* 0x00000000ff087431 */ /* 0x000fe200000001ff */
[----:B0-----:R-:W-:Y:S02]  /*0700*/  IADD3 R7, PT, PT, RZ, -R9, RZ ;  /* 0x80000009ff077210 */ /* 0x001fe40007ffe0ff */
[----:B------:R-:W-:-:S03]  /*0710*/  IABS R4, R3 ;  /* 0x0000000300047213 */ /* 0x000fc60000000000 */
[----:B------:R-:W-:Y:S01]  /*0720*/  IMAD R7, R7, R14, RZ ;  /* 0x0000000e07077224 */ /* 0x000fe200078e02ff */
[----:B------:R-:W-:-:S03]  /*0730*/  IABS R10, R13 ;  /* 0x0000000d000a7213 */ /* 0x000fc60000000000 */
[----:B------:R-:W-:-:S04]  /*0740*/  IMAD.HI.U32 R8, R9, R7, R8 ;  /* 0x0000000709087227 */ /* 0x000fc800078e0008 */
[----:B------:R-:W-:Y:S01]  /*0750*/  IMAD.MOV.U32 R7, RZ, RZ, R4 ;  /* 0x000000ffff077224 */ /* 0x000fe200078e0004 */
[----:B------:R-:W-:-:S03]  /*0760*/  IADD3 R4, PT, PT, RZ, -R10, RZ ;  /* 0x8000000aff047210 */ /* 0x000fc60007ffe0ff */
[----:B------:R-:W-:-:S04]  /*0770*/  IMAD.HI.U32 R8, R8, R7, RZ ;  /* 0x0000000708087227 */ /* 0x000fc800078e00ff */
[----:B------:R-:W-:-:S05]  /*0780*/  IMAD R7, R8, R4, R7 ;  /* 0x0000000408077224 */ /* 0x000fca00078e0207 */
[----:B------:R-:W-:Y:S01]  /*0790*/  ISETP.GT.U32.AND P0, PT, R14, R7, PT ;  /* 0x000000070e00720c */ /* 0x000fe20003f04070 */
[----:B------:R-:W0:Y:S01]  /*07a0*/  S2R R4, SR_TID.X ;  /* 0x0000000000047919 */ /* 0x000e220000002100 */
[----:B------:R-:W-:-:S11]  /*07b0*/  ISETP.GE.AND P2, PT, R3, RZ, PT ;  /* 0x000000ff0300720c */ /* 0x000fd60003f46270 */
[----:B------:R-:W-:-:S05]  /*07c0*/  @!P0 IMAD.IADD R7, R7, 0x1, -R14 ;  /* 0x0000000107078824 */ /* 0x000fca00078e0a0e */
[----:B------:R-:W-:Y:S02]  /*07d0*/  ISETP.GT.U32.AND P1, PT, R14, R7, PT ;  /* 0x000000070e00720c */ /* 0x000fe40003f24070 */
[----:B------:R-:W-:-:S11]  /*07e0*/  ISETP.NE.AND P0, PT, R13, RZ, PT ;  /* 0x000000ff0d00720c */ /* 0x000fd60003f05270 */
[----:B------:R-:W-:-:S05]  /*07f0*/  @!P1 IADD3 R7, PT, PT, R7, -R14, RZ ;  /* 0x8000000e07079210 */ /* 0x000fca0007ffe0ff */
[----:B------:R-:W-:Y:S01]  /*0800*/  @!P2 IMAD.MOV R7, RZ, RZ, -R7 ;  /* 0x000000ffff07a224 */ /* 0x000fe200078e0a07 */
[----:B------:R-:W-:-:S05]  /*0810*/  @!P0 LOP3.LUT R7, RZ, R13, RZ, 0x33, !PT ;  /* 0x0000000dff078212 */ /* 0x000fca00078e33ff */
[----:B0-----:R-:W-:Y:S01]  /*0820*/  IMAD R3, R7, R11, R4 ;  /* 0x0000000b07037224 */ /* 0x001fe200078e0204 */
[----:B--2---:R-:W-:-:S04]  /*0830*/  ISETP.GE.AND P0, PT, R2, R5, PT ;  /* 0x000000050200720c */ /* 0x004fc80003f06270 */
[----:B----4-:R-:W-:-:S13]  /*0840*/  ISETP.GE.OR P0, PT, R3, R12, P0 ;  /* 0x0000000c0300720c */ /* 0x010fda0000706670 */
[----:B------:R-:W-:Y:S05]  /*0850*/  @P0 EXIT ;  /* 0x000000000000094d */ /* 0x000fea0003800000 */
[----:B------:R-:W0:Y:S01]  /*0860*/  LDCU UR5, c[0x0][0x3e8] ;  /* 0x00007d00ff0577ac */ /* 0x000e220008000800 */
[----:B------:R-:W-:Y:S01]  /*0870*/  MOV R4, RZ ;  /* 0x000000ff00047202 */ /* 0x000fe20000000f00 */
[----:B0-----:R-:W-:-:S09]  /*0880*/  UISETP.GE.AND UP0, UPT, UR5, 0x1, UPT ;  /* 0x000000010500788c */ /* 0x001fd2000bf06270 */
[----:B------:R-:W-:Y:S05]  /*0890*/  BRA.U !UP0, `(.L_x_0) ;  /* 0x0000000908407547 */ /* 0x000fea000b800000 */
[----:B------:R-:W0:Y:S01]  /*08a0*/  LDC.64 R8, c[0x0][0x3c0] ;  /* 0x0000f000ff087b82 */ /* 0x000e220000000a00 */
[----:B------:R-:W1:Y:S07]  /*08b0*/  LDCU UR4, c[0x0][0x3f8] ;  /* 0x00007f00ff0477ac */ /* 0x000e6e0008000800 */
[----:B------:R-:W2:Y:S08]  /*08c0*/  LDC.64 R10, c[0x0][0x3c8] ;  /* 0x0000f200ff0a7b82 */ /* 0x000eb00000000a00 */
[----:B------:R-:W3:Y:S08]  /*08d0*/  LDC.64 R12, c[0x0][0x388] ;  /* 0x0000e200ff0c7b82 */ /* 0x000ef00000000a00 */
[----:B------:R-:W4:Y:S01]  /*08e0*/  LDC.64 R14, c[0x0][0x3d0] ;  /* 0x0000f400ff0e7b82 */ /* 0x000f220000000a00 */
[----:B0-----:R-:W-:-:S06]  /*08f0*/  IMAD.WIDE.U32 R8, R0, 0x4, R8 ;  /* 0x0000000400087825 */ /* 0x001fcc00078e0008 */
[----:B------:R-:W4:Y:S01]  /*0900*/  LDG.E R9, desc[UR8][R8.64] ;  /* 0x0000000808097981 */ /* 0x000f22000c1e1900 */
[----:B--2---:R-:W-:-:S06]  /*0910*/  IMAD.WIDE.U32 R10, R0, 0x4, R10 ;  /* 0x00000004000a7825 */ /* 0x004fcc00078e000a */
[----:B------:R-:W2:Y:S01]  /*0920*/  LDG.E R10, desc[UR8][R10.64] ;  /* 0x000000080a0a7981 */ /* 0x000ea2000c1e1900 */
[----:B---3--:R-:W-:-:S06]  /*0930*/  IMAD.WIDE.U32 R12, R0, 0x8, R12 ;  /* 0x00000008000c7825 */ /* 0x008fcc00078e000c */
[----:B------:R-:W5:Y:S01]  /*0940*/  LDG.E.64 R12, desc[UR8][R12.64] ;  /* 0x000000080c0c7981 */ /* 0x000f62000c1e1b00 */
[----:B----4-:R-:W-:-:S05]  /*0950*/  IMAD.WIDE.U32 R14, R0, 0x4, R14 ;  /* 0x00000004000e7825 */ /* 0x010fca00078e000e */
[----:B------:R0:W5:Y:S01]  /*0960*/  LDG.E R5, desc[UR8][R14.64] ;  /* 0x000000080e057981 */ /* 0x000162000c1e1900 */
[----:B------:R-:W-:Y:S01]  /*0970*/  UISETP.GE.U32.AND UP0, UPT, UR5, 0x4, UPT ;  /* 0x000000040500788c */ /* 0x000fe2000bf06070 */
[----:B------:R-:W-:Y:S01]  /*0980*/  IMAD.MOV.U32 R4, RZ, RZ, RZ ;  /* 0x000000ffff047224 */ /* 0x000fe200078e00ff */
[----:B------:R-:W-:Y:S01]  /*0990*/  ULOP3.LUT UR6, UR5, 0x3, URZ, 0xc0, !UPT ;  /* 0x0000000305067892 */ /* 0x000fe2000f8ec0ff */
[----:B-1----:R-:W-:Y:S01]  /*09a0*/  IMAD R7, R2, UR4, RZ ;  /* 0x0000000402077c24 */ /* 0x002fe2000f8e02ff */
[----:B------:R-:W-:Y:S01]  /*09b0*/  UMOV UR4, URZ ;  /* 0x000000ff00047c82 */ /* 0x000fe20008000000 */
[----:B------:R-:W-:Y:S02]  /*09c0*/  IMAD R6, R6, R9, RZ ;  /* 0x0000000906067224 */ /* 0x000fe400078e02ff */
[----:B--2---:R-:W-:Y:S02]  /*09d0*/  IMAD R9, R3, R10, RZ ;  /* 0x0000000a03097224 */ /* 0x004fe400078e02ff */
[----:B0-----:R-:W-:Y:S05]  /*09e0*/  BRA.U !UP0, `(.L_x_1) ;  /* 0x00000005086c7547 */ /* 0x001fea000b800000 */
[----:B------:R-:W0:Y:S01]  /*09f0*/  LDC R16, c[0x0][0x3fc] ;  /* 0x0000ff00ff107b82 */ /* 0x000e220000000800 */
[----:B------:R-:W1:Y:S01]  /*0a00*/  LDCU UR7, c[0x0][0x3f4] ;  /* 0x00007e80ff0777ac */ /* 0x000e620008000800 */
[----:B------:R-:W-:Y:S01]  /*0a10*/  IADD3 R8, PT, PT, R6, R9, RZ ;  /* 0x0000000906087210 */ /* 0x000fe20007ffe0ff */
[----:B------:R-:W-:Y:S01]  /*0a20*/  IMAD.MOV.U32 R4, RZ, RZ, RZ ;  /* 0x000000ffff047224 */ /* 0x000fe200078e00ff */
[----:B-----5:R-:W-:Y:S01]  /*0a30*/  IADD3 R10, PT, PT, R9, R5, R6 ;  /* 0x00000005090a7210 */ /* 0x020fe20007ffe006 */
[----:B------:R-:W-:Y:S02]  /*0a40*/  ULOP3.LUT UR4, UR5, 0x7ffffffc, URZ, 0xc0, !UPT ;  /* 0x7ffffffc05047892 */ /* 0x000fe4000f8ec0ff */
[C-C-:B------:R-:W-:Y:S01]  /*0a50*/  IMAD R20, R5.reuse, 0x3, R8.reuse ;  /* 0x0000000305147824 */ /* 0x140fe200078e0208 */
[----:B------:R-:W2:Y:S01]  /*0a60*/  LDC.64 R14, c[0x0][0x380] ;  /* 0x0000e000ff0e7b82 */ /* 0x000ea20000000a00 */
[----:B------:R-:W-:Y:S01]  /*0a70*/  IMAD R21, R5, 0x2, R8 ;  /* 0x0000000205157824 */ /* 0x000fe200078e0208 */
[----:B------:R-:W-:Y:S01]  /*0a80*/  UIADD3 UR5, UPT, UPT, -UR4, URZ, URZ ;  /* 0x000000ff04057290 */ /* 0x000fe2000fffe1ff */
[----:B-1----:R-:W-:Y:S01]  /*0a90*/  IMAD R11, R0, UR7, R7 ;  /* 0x00000007000b7c24 */ /* 0x002fe2000f8e0207 */
[----:B0-----:R-:W-:-:S03]  /*0aa0*/  IADD3 R23, PT, PT, R7, R16, RZ ;  /* 0x0000001007177210 */ /* 0x001fc60007ffe0ff */
[C---:B------:R-:W-:Y:S01]  /*0ab0*/  IMAD R27, R16.reuse, 0x3, R11 ;  /* 0x00000003101b7824 */ /* 0x040fe200078e020b */
[----:B------:R-:W-:Y:S01]  /*0ac0*/  LEA R25, R16, R11, 0x1 ;  /* 0x0000000b10197211 */ /* 0x000fe200078e08ff */
[----:B------:R-:W-:-:S07]  /*0ad0*/  IMAD R23, R0, UR7, R23 ;  /* 0x0000000700177c24 */ /* 0x000fce000f8e0217 */
.L_x_10:
[----:B------:R-:W-:Y:S01]  /*0ae0*/  ISETP.GE.AND P1, PT, R8, RZ, PT ;  /* 0x000000ff0800720c */ /* 0x000fe20003f26270 */
[----:B------:R-:W-:Y:S01]  /*0af0*/  BSSY.RECONVERGENT B0, `(.L_x_2) ;  /* 0x0000014000007945 */ /* 0x000fe20003800200 */
[----:B------:R-:W-:Y:S02]  /*0b00*/  ISETP.GE.AND P0, PT, R10, RZ, PT ;  /* 0x000000ff0a00720c */ /* 0x000fe40003f06270 */
[----:B------:R-:W-:Y:S02]  /*0b10*/  ISETP.LT.OR P1, PT, R11, RZ, !P1 ;  /* 0x000000ff0b00720c */ /* 0x000fe40004f21670 */
[----:B------:R-:W-:Y:S02]  /*0b20*/  ISETP.GE.AND P2, PT, R21, RZ, PT ;  /* 0x000000ff1500720c */ /* 0x000fe40003f46270 */
[----:B------:R-:W-:Y:S02]  /*0b30*/  ISETP.GE.AND P3, PT, R20, RZ, PT ;  /* 0x000000ff1400720c */ /* 0x000fe40003f66270 */
[----:B------:R-:W-:-:S02]  /*0b40*/  ISETP.LT.OR P0, PT, R23, RZ, !P0 ;  /* 0x000000ff1700720c */ /* 0x000fc40004701670 */
[----:B------:R-:W-:Y:S02]  /*0b50*/  ISETP.LT.OR P2, PT, R25, RZ, !P2 ;  /* 0x000000ff1900720c */ /* 0x000fe40005741670 */
[----:B------:R-:W-:-:S03]  /*0b60*/  ISETP.LT.OR P3, PT, R27, RZ, !P3 ;  /* 0x000000ff1b00720c */ /* 0x000fc60005f61670 */
[----:B------:R-:W-:Y:S10]  /*0b70*/  @P1 BRA `(.L_x_3) ;  /* 0x00000000002c1947 */ /* 0x000ff40003800000 */
[----:B------:R-:W-:-:S04]  /*0b80*/  IMAD.WIDE.U32 R16, R8, 0x2, R12 ;  /* 0x0000000208107825 */ /* 0x000fc800078e000c */
[----:B--2---:R-:W-:Y:S02]  /*0b90*/  IMAD.WIDE.U32 R18, R11, 0x2, R14 ;  /* 0x000000020b127825 */ /* 0x004fe400078e000e */
[----:B------:R-:W2:Y:S04]  /*0ba0*/  LD.E.U16 R16, desc[UR8][R16.64] ;  /* 0x0000000810107980 */ /* 0x000ea8000c101500 */
[----:B------:R-:W3:Y:S01]  /*0bb0*/  LDG.E.U16 R18, desc[UR8][R18.64] ;  /* 0x0000000812127981 */ /* 0x000ee2000c1e1500 */
[----:B--2---:R-:W-:Y:S01]  /*0bc0*/  IMAD.U32 R22, R16, 0x10000, RZ ;  /* 0x0001000010167824 */ /* 0x004fe200078e00ff */
[----:B---3--:R-:W-:-:S04]  /*0bd0*/  SHF.L.U32 R29, R18, 0x10, RZ ;  /* 0x00000010121d7819 */ /* 0x008fc800000006ff */
[----:B------:R-:W-:-:S04]  /*0be0*/  FSETP.NE.AND P1, PT, |R22|, +INF , PT ;  /* 0x7f8000001600780b */ /* 0x000fc80003f25200 */
[----:B------:R-:W-:-:S13]  /*0bf0*/  FSETP.EQU.OR P1, PT, |R29|, +INF , !P1 ;  /* 0x7f8000001d00780b */ /* 0x000fda0004f2a600 */
[----:B------:R-:W-:-:S05]  /*0c00*/  @!P1 FMUL R29, R29, R22 ;  /* 0x000000161d1d9220 */ /* 0x000fca0000400000 */
[----:B------:R-:W-:-:S13]  /*0c10*/  FSETP.NE.AND P4, PT, |R29|, +INF , !P1 ;  /* 0x7f8000001d00780b */ /* 0x000fda0004f85200 */
[----:B------:R-:W-:-:S07]  /*0c20*/  @P4 FADD R4, R4, R29 ;  /* 0x0000001d04044221 */ /* 0x000fce0000000000 */
.L_x_3:
[----:B------:R-:W-:Y:S05]  /*0c30*/  BSYNC.RECONVERGENT B0 ;  /* 0x0000000000007941 */ /* 0x000fea0003800200 */
.L_x_2:
[----:B------:R-:W-:Y:S04]  /*0c40*/  BSSY.RECONVERGENT B0, `(.L_x_4) ;  /* 0x000000d000007945 */ /* 0x000fe80003800200 */
[----:B------:R-:W-:Y:S05]  /*0c50*/  @P0 BRA `(.L_x_5) ;  /* 0x00000000002c0947 */ /* 0x000fea0003800000 */
        /* <DEDUP_REMOVED lines=11> */
.L_x_5:
[----:B------:R-:W-:Y:S05]  /*0d10*/  BSYNC.RECONVERGENT B0 ;  /* 0x0000000000007941 */ /* 0x000fea0003800200 */
.L_x_4:
        /* <DEDUP_REMOVED lines=13> */
.L_x_7:
[----:B------:R-:W-:Y:S05]  /*0df0*/  BSYNC.RECONVERGENT B0 ;  /* 0x0000000000007941 */ /* 0x000fea0003800200 */
.L_x_6:
        /* <DEDUP_REMOVED lines=13> */
.L_x_9:
[----:B------:R-:W-:Y:S05]  /*0ed0*/  BSYNC.RECONVERGENT B0 ;  /* 0x0000000000007941 */ /* 0x000fea0003800200 */
.L_x_8:
[----:B------:R-:W0:Y:S01]  /*0ee0*/  LDC R16, c[0x0][0x3fc] ;  /* 0x0000ff00ff107b82 */ /* 0x000e220000000800 */
[----:B------:R-:W-:Y:S01]  /*0ef0*/  UIADD3 UR5, UPT, UPT, UR5, 0x4, URZ ;  /* 0x0000000405057890 */ /* 0x000fe2000fffe0ff */
[C---:B------:R-:W-:Y:S01]  /*0f00*/  IMAD R20, R5.reuse, 0x4, R20 ;  /* 0x0000000405147824 */ /* 0x040fe200078e0214 */
[C---:B------:R-:W-:Y:S01]  /*0f10*/  LEA R21, R5.reuse, R21, 0x2 ;  /* 0x0000001505157211 */ /* 0x040fe200078e10ff */
[C---:B------:R-:W-:Y:S01]  /*0f20*/  IMAD R8, R5.reuse, 0x4, R8 ;  /* 0x0000000405087824 */ /* 0x040fe200078e0208 */
[----:B------:R-:W-:Y:S01]  /*0f30*/  UISETP.NE.AND UP0, UPT, UR5, URZ, UPT ;  /* 0x000000ff0500728c */ /* 0x000fe2000bf05270 */
[----:B------:R-:W-:Y:S01]  /*0f40*/  LEA R10, R5, R10, 0x2 ;  /* 0x0000000a050a7211 */ /* 0x000fe200078e10ff */
[C---:B0-----:R-:W-:Y:S01]  /*0f50*/  IMAD R23, R16.reuse, 0x4, R23 ;  /* 0x0000000410177824 */ /* 0x041fe200078e0217 */
[C---:B------:R-:W-:Y:S01]  /*0f60*/  LEA R25, R16.reuse, R25, 0x2 ;  /* 0x0000001910197211 */ /* 0x040fe200078e10ff */
[C---:B------:R-:W-:Y:S01]  /*0f70*/  IMAD R27, R16.reuse, 0x4, R27 ;  /* 0x00000004101b7824 */ /* 0x040fe200078e021b */
[----:B------:R-:W-:-:S04]  /*0f80*/  LEA R11, R16, R11, 0x2 ;  /* 0x0000000b100b7211 */ /* 0x000fc800078e10ff */
[----:B------:R-:W-:Y:S05]  /*0f90*/  BRA.U UP0, `(.L_x_10) ;  /* 0xfffffff900d07547 */ /* 0x000fea000b83ffff */
.L_x_1:
[----:B------:R-:W-:-:S09]  /*0fa0*/  UISETP.NE.AND UP0, UPT, UR6, URZ, UPT ;  /* 0x000000ff0600728c */ /* 0x000fd2000bf05270 */
[----:B------:R-:W-:Y:S05]  /*0fb0*/  BRA.U !UP0, `(.L_x_0) ;  /* 0x0000000108787547 */ /* 0x000fea000b800000 */
[----:B------:R-:W0:Y:S01]  /*0fc0*/  LDC R8, c[0x0][0x3fc] ;  /* 0x0000ff00ff087b82 */ /* 0x000e220000000800 */
[----:B------:R-:W1:Y:S01]  /*0fd0*/  LDCU UR7, c[0x0][0x3f4] ;  /* 0x00007e80ff0777ac */ /* 0x000e620008000800 */
[----:B-----5:R-:W-:Y:S01]  /*0fe0*/  IMAD R6, R5, UR4, R6 ;  /* 0x0000000405067c24 */ /* 0x020fe2000f8e0206 */
[----:B------:R-:W3:Y:S03]  /*0ff0*/  LDCU UR12, c[0x0][0x3fc] ;  /* 0x00007f80ff0c77ac */ /* 0x000ee60008000800 */
[----:B--2---:R-:W-:Y:S02]  /*1000*/  IMAD.IADD R14, R9, 0x1, R6 ;  /* 0x00000001090e7824 */ /* 0x004fe400078e0206 */
[----:B------:R-:W2:Y:S01]  /*1010*/  LDC.64 R10, c[0x0][0x380] ;  /* 0x0000e000ff0a7b82 */ /* 0x000ea20000000a00 */
[----:B------:R-:W-:Y:S01]  /*1020*/  UIADD3 UR5, UPT, UPT, -UR6, URZ, URZ ;  /* 0x000000ff06057290 */ /* 0x000fe2000fffe1ff */
[----:B0-----:R-:W-:-:S04]  /*1030*/  IMAD R7, R8, UR4, R7 ;  /* 0x0000000408077c24 */ /* 0x001fc8000f8e0207 */
[----:B-1-3--:R-:W-:-:S07]  /*1040*/  IMAD R15, R0, UR7, R7 ;  /* 0x00000007000f7c24 */ /* 0x00afce000f8e0207 */
.L_x_13:
[----:B------:R-:W-:Y:S01]  /*1050*/  ISETP.GE.AND P0, PT, R14, RZ, PT ;  /* 0x000000ff0e00720c */ /* 0x000fe20003f06270 */
[----:B------:R-:W-:Y:S01]  /*1060*/  UIADD3 UR5, UPT, UPT, UR5, 0x1, URZ ;  /* 0x0000000105057890 */ /* 0x000fe2000fffe0ff */
[----:B------:R-:W-:Y:S02]  /*1070*/  BSSY.RECONVERGENT B0, `(.L_x_11) ;  /* 0x000000f000007945 */ /* 0x000fe40003800200 */
[----:B------:R-:W-:Y:S01]  /*1080*/  ISETP.LT.OR P0, PT, R15, RZ, !P0 ;  /* 0x000000ff0f00720c */ /* 0x000fe20004701670 */
[----:B------:R-:W-:-:S12]  /*1090*/  UISETP.NE.AND UP0, UPT, UR5, URZ, UPT ;  /* 0x000000ff0500728c */ /* 0x000fd8000bf05270 */
[----:B------:R-:W-:Y:S05]  /*10a0*/  @P0 BRA `(.L_x_12) ;  /* 0x00000000002c0947 */ /* 0x000fea0003800000 */
[----:B------:R-:W-:-:S04]  /*10b0*/  IMAD.WIDE.U32 R8, R14, 0x2, R12 ;  /* 0x000000020e087825 */ /* 0x000fc800078e000c */
[----:B--2---:R-:W-:Y:S02]  /*10c0*/  IMAD.WIDE.U32 R6, R15, 0x2, R10 ;  /* 0x000000020f067825 */ /* 0x004fe400078e000a */
[----:B------:R-:W2:Y:S04]  /*10d0*/  LD.E.U16 R8, desc[UR8][R8.64] ;  /* 0x0000000808087980 */ /* 0x000ea8000c101500 */
[----:B------:R-:W3:Y:S01]  /*10e0*/  LDG.E.U16 R6, desc[UR8][R6.64] ;  /* 0x0000000806067981 */ /* 0x000ee2000c1e1500 */
[----:B--2---:R-:W-:Y:S01]  /*10f0*/  SHF.L.U32 R16, R8, 0x10, RZ ;  /* 0x0000001008107819 */ /* 0x004fe200000006ff */
[----:B---3--:R-:W-:-:S03]  /*1100*/  IMAD.U32 R17, R6, 0x10000, RZ ;  /* 0x0001000006117824 */ /* 0x008fc600078e00ff */
[----:B------:R-:W-:-:S04]  /*1110*/  FSETP.NE.AND P0, PT, |R16|, +INF , PT ;  /* 0x7f8000001000780b */ /* 0x000fc80003f05200 */
[----:B------:R-:W-:-:S13]  /*1120*/  FSETP.EQU.OR P0, PT, |R17|, +INF , !P0 ;  /* 0x7f8000001100780b */ /* 0x000fda000470a600 */
[----:B------:R-:W-:-:S05]  /*1130*/  @!P0 FMUL R17, R17, R16 ;  /* 0x0000001011118220 */ /* 0x000fca0000400000 */
[----:B------:R-:W-:-:S13]  /*1140*/  FSETP.NE.AND P1, PT, |R17|, +INF , !P0 ;  /* 0x7f8000001100780b */ /* 0x000fda0004725200 */
[----:B------:R-:W-:-:S07]  /*1150*/  @P1 FADD R4, R4, R17 ;  /* 0x0000001104041221 */ /* 0x000fce0000000000 */
.L_x_12:
[----:B------:R-:W-:Y:S05]  /*1160*/  BSYNC.RECONVERGENT B0 ;  /* 0x0000000000007941 */ /* 0x000fea0003800200 */
.L_x_11:
[----:B------:R-:W-:Y:S01]  /*1170*/  IADD3 R14, PT, PT, R5, R14, RZ ;  /* 0x0000000e050e7210 */ /* 0x000fe20007ffe0ff */
[----:B------:R-:W-:Y:S01]  /*1180*/  VIADD R15, R15, UR12 ;  /* 0x0000000c0f0f7c36 */ /* 0x000fe20008000000 */
[----:B------:R-:W-:Y:S06]  /*1190*/  BRA.U UP0, `(.L_x_13) ;  /* 0xfffffffd00ac7547 */ /* 0x000fec000b83ffff */
.L_x_0:
[----:B------:R-:W0:Y:S01]  /*11a0*/  LDC.64 R6, c[0x0][0x3b8] ;  /* 0x0000ee00ff067b82 */ /* 0x000e220000000a00 */
[----:B------:R-:W1:Y:S01]  /*11b0*/  LDCU.64 UR10, c[0x0][0x400] ;  /* 0x00008000ff0a77ac */ /* 0x000e620008000a00 */
[----:B0-----:R-:W-:-:S06]  /*11c0*/  IMAD.WIDE.U32 R6, R0, 0x4, R6 ;  /* 0x0000000400067825 */ /* 0x001fcc00078e0006 */
[----:B------:R-:W3:Y:S01]  /*11d0*/  LDG.E R6, desc[UR8][R6.64] ;  /* 0x0000000806067981 */ /* 0x000ee2000c1e1900 */
[----:B-1----:R-:W-:Y:S01]  /*11e0*/  IMAD R2, R2, UR10, RZ ;  /* 0x0000000a02027c24 */ /* 0x002fe2000f8e02ff */
[----:B---3--:R-:W-:-:S05]  /*11f0*/  IADD3 R3, PT, PT, R3, R6, RZ ;  /* 0x0000000603037210 */ /* 0x008fca0007ffe0ff */
[----:B-----5:R-:W-:-:S05]  /*1200*/  IMAD R5, R3, UR11, R2 ;  /* 0x0000000b03057c24 */ /* 0x020fca000f8e0202 */
[----:B------:R-:W-:-:S04]  /*1210*/  LOP3.LUT R0, R5, R3, RZ, 0xfc, !PT ;  /* 0x0000000305007212 */ /* 0x000fc800078efcff */
[----:B------:R-:W-:-:S04]  /*1220*/  SHF.R.U32.HI R0, RZ, 0x1f, R0 ;  /* 0x0000001fff007819 */ /* 0x000fc80000011600 */
[----:B------:R-:W-:-:S04]  /*1230*/  ISETP.NE.U32.AND P0, PT, R0, 0x1, PT ;  /* 0x000000010000780c */ /* 0x000fc80003f05070 */
[----:B------:R-:W-:-:S04]  /*1240*/  ISETP.GE.OR P0, PT, R3, UR10, !P0 ;  /* 0x0000000a03007c0c */ /* 0x000fc8000c706670 */
[----:B------:R-:W-:-:S13]  /*1250*/  FSETP.EQU.OR P0, PT, |R4|, +INF , P0 ;  /* 0x7f8000000400780b */ /* 0x000fda000070a600 */
[----:B------:R-:W-:Y:S05]  /*1260*/  @P0 EXIT ;  /* 0x000000000000094d */ /* 0x000fea0003800000 */
[----:B------:R-:W0:Y:S01]  /*1270*/  LDCU.U8 UR4, c[0x0][0x3f0] ;  /* 0x00007e00ff0477ac */ /* 0x000e220008000000 */
[----:B------:R-:W1:Y:S01]  /*1280*/  LDC.64 R2, c[0x0][0x390] ;  /* 0x0000e400ff027b82 */ /* 0x000e620000000a00 */
[----:B------:R-:W-:Y:S01]  /*1290*/  F2FP.BF16.F32.PACK_AB R4, RZ, R4 ;  /* 0x00000004ff04723e */ /* 0x000fe200000010ff */
[----:B0-----:R-:W-:-:S04]  /*12a0*/  UPRMT UR4, UR4, 0x8880, URZ ;  /* 0x0000888004047896 */ /* 0x001fc800080000ff */
[----:B------:R-:W-:Y:S01]  /*12b0*/  UISETP.NE.AND UP0, UPT, UR4, URZ, UPT ;  /* 0x000000ff0400728c */ /* 0x000fe2000bf05270 */
[----:B-1----:R-:W-:-:S08]  /*12c0*/  IMAD.WIDE R2, R5, 0x2, R2 ;  /* 0x0000000205027825 */ /* 0x002fd000078e0202 */
[----:B------:R-:W-:Y:S05]  /*12d0*/  BRA.U !UP0, `(.L_x_14) ;  /* 0x0000000108087547 */ /* 0x000fea000b800000 */
[----:B------:R-:W3:Y:S02]  /*12e0*/  LDG.E.U16 R5, desc[UR8][R2.64] ;  /* 0x0000000802057981 */ /* 0x000ee4000c1e1500 */
[----:B---3--:R-:W-:-:S07]  /*12f0*/  HADD2.BF16_V2 R4, R4.H0_H0, R5.H0_H0 ;  /* 0x2000000504047230 */ /* 0x008fce0000200800 */
.L_x_14:
[----:B------:R-:W-:Y:S01]  /*1300*/  STG.E.U16 desc[UR8][R2.64], R4 ;  /* 0x0000000402007986 */ /* 0x000fe2000c101508 */
[----:B------:R-:W-:Y:S05]  /*1310*/  EXIT ;  /* 0x000000000000794d */ /* 0x000fea0003800000 */
.L_x_15:
[----:B------:R-:W-:-:S00]  /*1320*/  BRA `(.L_x_15) ;  /* 0xfffffffc00fc7947 */ /* 0x000fc0000383ffff */
[----:B------:R-:W-:-:S00]  /*1330*/  NOP ;  /* 0x0000000000007918 */ /* 0x000fc00000000000 */
        /* <DEDUP_REMOVED lines=12> */
.L_x_48:


//--------------------- .text._Z18lora_expand_kernelI6__halfS0_EvPKT_PKvPT0_PKiS9_S9_S9_S9_S9_S9_S9_S9_iiiibiiiii --------------------------
	.section	.text._Z18lora_expand_kernelI6__halfS0_EvPKT_PKvPT0_PKiS9_S9_S9_S9_S9_S9_S9_S9_iiiibiiiii,"ax",@progbits
	.align	128
        .global         _Z18lora_expand_kernelI6__halfS0_EvPKT_PKvPT0_PKiS9_S9_S9_S9_S9_S9_S9_S9_iiiibiiiii
        .type           _Z18lora_expand_kernelI6__halfS0_EvPKT_PKvPT0_PKiS9_S9_S9_S9_S9_S9_S9_S9_iiiibiiiii,@function
        .size           _Z18lora_expand_kernelI6__halfS0_EvPKT_PKvPT0_PKiS9_S9_S9_S9_S9_S9_S9_S9_iiiibiiiii,(.L_x_49 - _Z18lora_expand_kernelI6__halfS0_EvPKT_PKvPT0_PKiS9_S9_S9_S9_S9_S9_S9_S9_iiiibiiiii)
        .other          _Z18lora_expand_kernelI6__halfS0_EvPKT_PKvPT0_PKiS9_S9_S9_S9_S9_S9_S9_S9_iiiibiiiii,@"STO_CUDA_ENTRY STV_DEFAULT"
_Z18lora_expand_kernelI6__halfS0_EvPKT_PKvPT0_PKiS9_S9_S9_S9_S9_S9_S9_S9_iiiibiiiii:
.text._Z18lora_expand_kernelI6__halfS0_EvPKT_PKvPT0_PKiS9_S9_S9_S9_S9_S9_S9_S9_iiiibiiiii:
        /* <DEDUP_REMOVED lines=33> */
[----:B------:R-:W-:Y:S01]  /*0210*/  @P0 IADD3 R3, PT, PT, R3, -R12, RZ ;  /* 0x8000000c03030210 */ /* 0x000fe20007ffe0ff */
[----:B------:R-:W-:-:S03]  /*0220*/  @P0 VIADD R10, R10, 0x1 ;  /* 0x000000010a0a0836 */ /* 0x000fc60000000000 */
[----:B------:R-:W-:-:S13]  /*0230*/  ISETP.GE.U32.AND P1, PT, R3, R12, PT ;  /* 0x0000000c0300720c */ /* 0x000fda0003f26070 */
[----:B------:R-:W-:Y:S02]  /*0240*/  @P1 IADD3 R10, PT, PT, R10, 0x1, RZ ;  /* 0x000000010a0a1810 */ /* 0x000fe40007ffe0ff */
        /* <DEDUP_REMOVED lines=11> */
[----:B------:R-:W-:Y:S01]  /*0300*/  IMAD.HI.U32 R9, R9, R13, R8 ;  /* 0x0000000d09097227 */ /* 0x000fe200078e0008 */
[----:B------:R-:W-:-:S05]  /*0310*/  IADD3 R13, PT, PT, RZ, -R15, RZ ;  /* 0x8000000fff0d7210 */ /* 0x000fca0007ffe0ff */
[----:B------:R-:W-:-:S04]  /*0320*/  IMAD.HI.U32 R3, R9, R14, RZ ;  /* 0x0000000e09037227 */ /* 0x000fc800078e00ff */
[----:B------:R-:W-:-:S05]  /*0330*/  IMAD R9, R3, R13, R14 ;  /* 0x0000000d03097224 */ /* 0x000fca00078e020e */
[----:B------:R-:W-:-:S13]  /*0340*/  ISETP.GT.U32.AND P1, PT, R4, R9, PT ;  /* 0x000000090400720c */ /* 0x000fda0003f24070 */
[----:B------:R-:W-:-:S05]  /*0350*/  @!P1 IMAD.IADD R9, R9, 0x1, -R4 ;  /* 0x0000000109099824 */ /* 0x000fca00078e0a04 */
[----:B------:R-:W-:Y:S02]  /*0360*/  ISETP.GT.U32.AND P0, PT, R4, R9, PT ;  /* 0x000000090400720c */ /* 0x000fe40003f04070 */
[----:B------:R-:W-:-:S04]  /*0370*/  IADD3 R8, PT, PT, R9, -R4, RZ ;  /* 0x8000000409087210 */ /* 0x000fc80007ffe0ff */
        /* <DEDUP_REMOVED lines=118> */
.L_x_26:
        /* <DEDUP_REMOVED lines=14> */
[----:B--2---:R-:W-:Y:S02]  /*0bc0*/  IMAD.U32 R22, R16, 0x10000, RZ ;  /* 0x0001000010167824 */ /* 0x004fe400078e00ff */
[----:B---3--:R-:W-:-:S03]  /*0bd0*/  HADD2.F32 R29, -RZ, R18.H0_H0 ;  /* 0x20000012ff1d7230 */ /* 0x008fc60000004100 */
[----:B------:R-:W-:-:S04]  /*0be0*/  FSETP.NE.AND P1, PT, |R22|, +INF , PT ;  /* 0x7f8000001600780b */ /* 0x000fc80003f25200 */
[----:B------:R-:W-:-:S13]  /*0bf0*/  FSETP.EQU.OR P1, PT, |R29|, +INF , !P1 ;  /* 0x7f8000001d00780b */ /* 0x000fda0004f2a600 */
[----:B------:R-:W-:-:S05]  /*0c00*/  @!P1 FMUL R29, R29, R22 ;  /* 0x000000161d1d9220 */ /* 0x000fca0000400000 */
[----:B------:R-:W-:-:S13]  /*0c10*/  FSETP.NE.AND P4, PT, |R29|, +INF , !P1 ;  /* 0x7f8000001d00780b */ /* 0x000fda0004f85200 */
[----:B------:R-:W-:-:S07]  /*0c20*/  @P4 FADD R4, R4, R29 ;  /* 0x0000001d04044221 */ /* 0x000fce0000000000 */
.L_x_19:
[----:B------:R-:W-:Y:S05]  /*0c30*/  BSYNC.RECONVERGENT B0 ;  /* 0x0000000000007941 */ /* 0x000fea0003800200 */
.L_x_18:
[----:B------:R-:W-:Y:S04]  /*0c40*/  BSSY.RECONVERGENT B0, `(.L_x_20) ;  /* 0x000000d000007945 */ /* 0x000fe80003800200 */
[----:B------:R-:W-:Y:S05]  /*0c50*/  @P0 BRA `(.L_x_21) ;  /* 0x00000000002c0947 */ /* 0x000fea0003800000 */
[----:B------:R-:W-:-:S04]  /*0c60*/  IMAD.WIDE.U32 R16, R10, 0x2, R12 ;  /* 0x000000020a107825 */ /* 0x000fc800078e000c */
[----:B--2---:R-:W-:Y:S02]  /*0c70*/  IMAD.WIDE.U32 R18, R23, 0x2, R14 ;  /* 0x0000000217127825 */ /* 0x004fe400078e000e */
[----:B------:R-:W2:Y:S04]  /*0c80*/  LD.E.U16 R16, desc[UR8][R16.64] ;  /* 0x0000000810107980 */ /* 0x000ea8000c101500 */
[----:B------:R-:W3:Y:S01]  /*0c90*/  LDG.E.U16 R18, desc[UR8][R18.64] ;  /* 0x0000000812127981 */ /* 0x000ee2000c1e1500 */
[----:B--2---:R-:W-:Y:S01]  /*0ca0*/  SHF.L.U32 R22, R16, 0x10, RZ ;  /* 0x0000001010167819 */ /* 0x004fe200000006ff */
[----:B---3--:R-:W-:-:S03]  /*0cb0*/  HADD2.F32 R29, -RZ, R18.H0_H0 ;  /* 0x20000012ff1d7230 */ /* 0x008fc60000004100 */
[----:B------:R-:W-:-:S04]  /*0cc0*/  FSETP.NE.AND P0, PT, |R22|, +INF , PT ;  /* 0x7f8000001600780b */ /* 0x000fc80003f05200 */
[----:B------:R-:W-:-:S13]  /*0cd0*/  FSETP.EQU.OR P0, PT, |R29|, +INF , !P0 ;  /* 0x7f8000001d00780b */ /* 0x000fda000470a600 */
[----:B------:R-:W-:-:S05]  /*0ce0*/  @!P0 FMUL R29, R29, R22 ;  /* 0x000000161d1d8220 */ /* 0x000fca0000400000 */
[----:B------:R-:W-:-:S13]  /*0cf0*/  FSETP.NE.AND P1, PT, |R29|, +INF , !P0 ;  /* 0x7f8000001d00780b */ /* 0x000fda0004725200 */
[----:B------:R-:W-:-:S07]  /*0d00*/  @P1 FADD R4, R4, R29 ;  /* 0x0000001d04041221 */ /* 0x000fce0000000000 */
.L_x_21:
[----:B------:R-:W-:Y:S05]  /*0d10*/  BSYNC.RECONVERGENT B0 ;  /* 0x0000000000007941 */ /* 0x000fea0003800200 */
.L_x_20:
[----:B------:R-:W-:Y:S04]  /*0d20*/  BSSY.RECONVERGENT B0, `(.L_x_22) ;  /* 0x000000d000007945 */ /* 0x000fe80003800200 */
[----:B------:R-:W-:Y:S05]  /*0d30*/  @P2 BRA `(.L_x_23) ;  /* 0x00000000002c2947 */ /* 0x000fea0003800000 */
        /* <DEDUP_REMOVED lines=11> */
.L_x_23:
[----:B------:R-:W-:Y:S05]  /*0df0*/  BSYNC.RECONVERGENT B0 ;  /* 0x0000000000007941 */ /* 0x000fea0003800200 */
.L_x_22:
        /* <DEDUP_REMOVED lines=13> */
.L_x_25:
[----:B------:R-:W-:Y:S05]  /*0ed0*/  BSYNC.RECONVERGENT B0 ;  /* 0x0000000000007941 */ /* 0x000fea0003800200 */
.L_x_24:
        /* <DEDUP_REMOVED lines=12> */
.L_x_17:
        /* <DEDUP_REMOVED lines=11> */
.L_x_29:
        /* <DEDUP_REMOVED lines=17> */
.L_x_28:
[----:B------:R-:W-:Y:S05]  /*1160*/  BSYNC.RECONVERGENT B0 ;  /* 0x0000000000007941 */ /* 0x000fea0003800200 */
.L_x_27:
[----:B------:R-:W-:Y:S01]  /*1170*/  IMAD.IADD R14, R5, 0x1, R14 ;  /* 0x00000001050e7824 */ /* 0x000fe200078e020e */
[----:B------:R-:W-:Y:S01]  /*1180*/  IADD3 R15, PT, PT, R15, UR12, RZ ;  /* 0x0000000c0f0f7c10 */ /* 0x000fe2000fffe0ff */
[----:B------:R-:W-:Y:S06]  /*1190*/  BRA.U UP0, `(.L_x_29) ;  /* 0xfffffffd00ac7547 */ /* 0x000fec000b83ffff */
.L_x_16:
[----:B------:R-:W0:Y:S01]  /*11a0*/  LDC.64 R6, c[0x0][0x3b8] ;  /* 0x0000ee00ff067b82 */ /* 0x000e220000000a00 */
[----:B------:R-:W1:Y:S01]  /*11b0*/  LDCU.64 UR10, c[0x0][0x400] ;  /* 0x00008000ff0a77ac */ /* 0x000e620008000a00 */
[----:B0-----:R-:W-:-:S06]  /*11c0*/  IMAD.WIDE.U32 R6, R0, 0x4, R6 ;  /* 0x0000000400067825 */ /* 0x001fcc00078e0006 */
[----:B------:R-:W3:Y:S01]  /*11d0*/  LDG.E R6, desc[UR8][R6.64] ;  /* 0x0000000806067981 */ /* 0x000ee2000c1e1900 */
[----:B-1----:R-:W-:Y:S02]  /*11e0*/  IMAD R2, R2, UR10, RZ ;  /* 0x0000000a02027c24 */ /* 0x002fe4000f8e02ff */
[----:B---3--:R-:W-:-:S04]  /*11f0*/  IMAD.IADD R3, R3, 0x1, R6 ;  /* 0x0000000103037824 */ /* 0x008fc800078e0206 */
        /* <DEDUP_REMOVED lines=9> */
[----:B------:R-:W-:Y:S01]  /*1290*/  F2FP.F16.F32.PACK_AB R4, RZ, R4 ;  /* 0x00000004ff04723e */ /* 0x000fe200000000ff */
[----:B0-----:R-:W-:-:S04]  /*12a0*/  UPRMT UR4, UR4, 0x8880, URZ ;  /* 0x0000888004047896 */ /* 0x001fc800080000ff */
[----:B------:R-:W-:Y:S01]  /*12b0*/  UISETP.NE.AND UP0, UPT, UR4, URZ, UPT ;  /* 0x000000ff0400728c */ /* 0x000fe2000bf05270 */
[----:B-1----:R-:W-:-:S08]  /*12c0*/  IMAD.WIDE R2, R5, 0x2, R2 ;  /* 0x0000000205027825 */ /* 0x002fd000078e0202 */
[----:B------:R-:W-:Y:S05]  /*12d0*/  BRA.U !UP0, `(.L_x_30) ;  /* 0x0000000108087547 */ /* 0x000fea000b800000 */
[----:B------:R-:W3:Y:S02]  /*12e0*/  LDG.E.U16 R5, desc[UR8][R2.64] ;  /* 0x0000000802057981 */ /* 0x000ee4000c1e1500 */
[----:B---3--:R-:W-:-:S07]  /*12f0*/  HADD2 R4, R4.H0_H0, R5.H0_H0 ;  /* 0x2000000504047230 */ /* 0x008fce0000000800 */
.L_x_30:
[----:B------:R-:W-:Y:S01]  /*1300*/  STG.E.U16 desc[UR8][R2.64], R4 ;  /* 0x0000000402007986 */ /* 0x000fe2000c101508 */
[----:B------:R-:W-:Y:S05]  /*1310*/  EXIT ;  /* 0x000000000000794d */ /* 0x000fea0003800000 */
.L_x_31:
        /* <DEDUP_REMOVED lines=14> */
.L_x_49:


//--------------------- .text._Z18lora_expand_kernelIf13__nv_bfloat16EvPKT_PKvPT0_PKiS9_S9_S9_S9_S9_S9_S9_S9_iiiibiiiii --------------------------
	.section	.text._Z18lora_expand_kernelIf13__nv_bfloat16EvPKT_PKvPT0_PKiS9_S9_S9_S9_S9_S9_S9_S9_iiiibiiiii,"ax",@progbits
	.align	128
        .global         _Z18lora_expand_kernelIf13__nv_bfloat16EvPKT_PKvPT0_PKiS9_S9_S9_S9_S9_S9_S9_S9_iiiibiiiii
        .type           _Z18lora_expand_kernelIf13__nv_bfloat16EvPKT_PKvPT0_PKiS9_S9_S9_S9_S9_S9_S9_S9_iiiibiiiii,@function
        .size           _Z18lora_expand_kernelIf13__nv_bfloat16EvPKT_PKvPT0_PKiS9_S9_S9_S9_S9_S9_S9_S9_iiiibiiiii,(.L_x_50 - _Z18lora_expand_kernelIf13__nv_bfloat16EvPKT_PKvPT0_PKiS9_S9_S9_S9_S9_S9_S9_S9_iiiibiiiii)
        .other          _Z18lora_expand_kernelIf13__nv_bfloat16EvPKT_PKvPT0_PKiS9_S9_S9_S9_S9_S9_S9_S9_iiiibiiiii,@"STO_CUDA_ENTRY STV_DEFAULT"
_Z18lora_expand_kernelIf13__nv_bfloat16EvPKT_PKvPT0_PKiS9_S9_S9_S9_S9_S9_S9_S9_iiiibiiiii:
.text._Z18lora_expand_kernelIf13__nv_bfloat16EvPKT_PKvPT0_PKiS9_S9_S9_S9_S9_S9_S9_S9_iiiibiiiii:
        /* <DEDUP_REMOVED lines=76> */
[----:B------:R-:W-:Y:S01]  /*04c0*/  LOP3.LUT R7, R7, R10, RZ, 0x3c, !PT ;  /* 0x0000000a07077212 */ /* 0x000fe200078e3cff */
[----:B------:R-:W-:Y:S02]  /*04d0*/  @!P1 VIADD R3, R3, 0x1 ;  /* 0x0000000103039836 */ /* 0x000fe40000000000 */
[----:B--2---:R-:W-:-:S04]  /*04e0*/  IMAD.IADD R11, R14, 0x1, R18 ;  /* 0x000000010e0b7824 */ /* 0x004fc800078e0212 */
[----:B0-----:R-:W-:-:S05]  /*04f0*/  IMAD.WIDE R16, R11, 0x4, R16 ;  /* 0x000000040b107825 */ /* 0x001fca00078e0210 */
[----:B------:R0:W2:Y:S01]  /*0500*/  LDG.E R2, desc[UR8][R16.64] ;  /* 0x0000000810027981 */ /* 0x0000a2000c1e1900 */
[----:B------:R-:W5:Y:S02]  /*0510*/  LDC R11, c[0x0][0x360] ;  /* 0x0000d800ff0b7b82 */ /* 0x000f640000000800 */
[----:B-----5:R-:W5:Y:S08]  /*0520*/  I2F.U32.RP R18, R11 ;  /* 0x0000000b00127306 */ /* 0x020f700000209000 */
[----:B-----5:R-:W5:Y:S02]  /*0530*/  MUFU.RCP R18, R18 ;  /* 0x0000001200127308 */ /* 0x020f640000001000 */
[----:B-----5:R-:W-:-:S06]  /*0540*/  VIADD R15, R18, 0xffffffe ;  /* 0x0ffffffe120f7836 */ /* 0x020fcc0000000000 */
[----:B------:R-:W5:Y:S02]  /*0550*/  F2I.FTZ.U32.TRUNC.NTZ R15, R15 ;  /* 0x0000000f000f7305 */ /* 0x000f64000021f000 */
[----:B-----5:R-:W-:-:S05]  /*0560*/  IADD3 R14, PT, PT, RZ, -R15, RZ ;  /* 0x8000000fff0e7210 */ /* 0x020fca0007ffe0ff */
[----:B------:R-:W-:Y:S02]  /*0570*/  IMAD R19, R14, R11, RZ ;  /* 0x0000000b0e137224 */ /* 0x000fe400078e02ff */
[----:B------:R-:W-:-:S04]  /*0580*/  IMAD.MOV.U32 R14, RZ, RZ, RZ ;  /* 0x000000ffff0e7224 */ /* 0x000fc800078e00ff */
[----:B-1----:R-:W-:Y:S01]  /*0590*/  IMAD.HI.U32 R13, R15, R19, R14 ;  /* 0x000000130f0d7227 */ /* 0x002fe200078e000e */
[----:B---3--:R-:W-:-:S05]  /*05a0*/  IADD3 R14, PT, PT, R11, -0x1, R20 ;  /* 0xffffffff0b0e7810 */ /* 0x008fca0007ffe014 */
[----:B------:R-:W-:-:S05]  /*05b0*/  IMAD.HI.U32 R13, R13, R14, RZ ;  /* 0x0000000e0d0d7227 */ /* 0x000fca00078e00ff */
[----:B0-----:R-:W-:-:S05]  /*05c0*/  IADD3 R16, PT, PT, -R13, RZ, RZ ;  /* 0x000000ff0d107210 */ /* 0x001fca0007ffe1ff */
[----:B------:R-:W-:-:S05]  /*05d0*/  IMAD R14, R11, R16, R14 ;  /* 0x000000100b0e7224 */ /* 0x000fca00078e020e */
[----:B------:R-:W-:Y:S02]  /*05e0*/  ISETP.GE.U32.AND P2, PT, R14, R11, PT ;  /* 0x0000000b0e00720c */ /* 0x000fe40003f46070 */
[----:B------:R-:W-:-:S11]  /*05f0*/  ISETP.NE.U32.AND P4, PT, R11, RZ, PT ;  /* 0x000000ff0b00720c */ /* 0x000fd60003f85070 */
[----:B------:R-:W-:-:S05]  /*0600*/  @P2 IMAD.IADD R14, R14, 0x1, -R11 ;  /* 0x000000010e0e2824 */ /* 0x000fca00078e0a0b */
[----:B------:R-:W-:Y:S02]  /*0610*/  ISETP.GE.U32.AND P3, PT, R14, R11, PT ;  /* 0x0000000b0e00720c */ /* 0x000fe40003f66070 */
[----:B------:R-:W-:-:S11]  /*0620*/  @P2 IADD3 R13, PT, PT, R13, 0x1, RZ ;  /* 0x000000010d0d2810 */ /* 0x000fd60007ffe0ff */
[----:B------:R-:W-:Y:S01]  /*0630*/  @P3 VIADD R13, R13, 0x1 ;  /* 0x000000010d0d3836 */ /* 0x000fe20000000000 */
[----:B------:R-:W-:-:S04]  /*0640*/  @!P4 LOP3.LUT R13, RZ, R11, RZ, 0x33, !PT ;  /* 0x0000000bff0dc212 */ /* 0x000fc800078e33ff */
[----:B------:R-:W-:-:S04]  /*0650*/  IABS R14, R13 ;  /* 0x0000000d000e7213 */ /* 0x000fc80000000000 */
[----:B------:R-:W0:Y:S08]  /*0660*/  I2F.RP R15, R14 ;  /* 0x0000000e000f7306 */ /* 0x000e300000209400 */
[----:B0-----:R-:W0:Y:S01]  /*0670*/  MUFU.RCP R15, R15 ;  /* 0x0000000f000f7308 */ /* 0x001e220000001000 */
[----:B------:R-:W-:Y:S02]  /*0680*/  ISETP.GE.U32.AND P2, PT, R9, R4, PT ;  /* 0x000000040900720c */ /* 0x000fe40003f46070 */
[----:B------:R-:W-:-:S02]  /*0690*/  ISETP.GE.AND P3, PT, R7, RZ, PT ;  /* 0x000000ff0700720c */ /* 0x000fc40003f66270 */
[----:B0-----:R-:W-:-:S06]  /*06a0*/  IADD3 R9, PT, PT, R15, 0xffffffe, RZ ;  /* 0x0ffffffe0f097810 */ /* 0x001fcc0007ffe0ff */
[----:B------:R-:W0:Y:S03]  /*06b0*/  F2I.FTZ.U32.TRUNC.NTZ R9, R9 ;  /* 0x0000000900097305 */ /* 0x000e26000021f000 */
[----:B------:R-:W-:-:S04]  /*06c0*/  @P2 IADD3 R3, PT, PT, R3, 0x1, RZ ;  /* 0x0000000103032810 */ /* 0x000fc80007ffe0ff */
[----:B------:R-:W-:-:S04]  /*06d0*/  @!P3 IADD3 R3, PT, PT, -R3, RZ, RZ ;  /* 0x000000ff0303b210 */ /* 0x000fc80007ffe1ff */
[----:B------:R-:W-:Y:S01]  /*06e0*/  SEL R3, R8, R3, !P0 ;  /* 0x0000000308037207 */ /* 0x000fe20004000000 */
[----:B------:R-:W-:Y:S02]  /*06f0*/  IMAD.MOV.U32 R8, RZ, RZ, RZ ;  /* 0x000000ffff087224 */ /* 0x000fe400078e00ff */
[----:B0-----:R-:W-:Y:S01]  /*0700*/  IMAD.MOV R7, RZ, RZ, -R9 ;  /* 0x000000ffff077224 */ /* 0x001fe200078e0a09 */
[----:B------:R-:W-:-:S03]  /*0710*/  IABS R4, R3 ;  /* 0x0000000300047213 */ /* 0x000fc60000000000 */
[----:B------:R-:W-:Y:S01]  /*0720*/  IMAD R7, R7, R14, RZ ;  /* 0x0000000e07077224 */ /* 0x000fe200078e02ff */
[----:B------:R-:W-:-:S03]  /*0730*/  IABS R10, R13 ;  /* 0x0000000d000a7213 */ /* 0x000fc60000000000 */
[----:B------:R-:W-:Y:S01]  /*0740*/  IMAD.HI.U32 R8, R9, R7, R8 ;  /* 0x0000000709087227 */ /* 0x000fe200078e0008 */
[----:B------:R-:W-:-:S03]  /*0750*/  MOV R7, R4 ;  /* 0x0000000400077202 */ /* 0x000fc60000000f00 */
[----:B------:R-:W-:Y:S02]  /*0760*/  IMAD.MOV R4, RZ, RZ, -R10 ;  /* 0x000000ffff047224 */ /* 0x000fe400078e0a0a */
[----:B------:R-:W-:-:S04]  /*0770*/  IMAD.HI.U32 R8, R8, R7, RZ ;  /* 0x0000000708087227 */ /* 0x000fc800078e00ff */
[----:B------:R-:W-:-:S05]  /*0780*/  IMAD R7, R8, R4, R7 ;  /* 0x0000000408077224 */ /* 0x000fca00078e0207 */
[----:B------:R-:W-:Y:S01]  /*0790*/  ISETP.GT.U32.AND P0, PT, R14, R7, PT ;  /* 0x000000070e00720c */ /* 0x000fe20003f04070 */
[----:B------:R-:W0:Y:S01]  /*07a0*/  S2R R4, SR_TID.X ;  /* 0x0000000000047919 */ /* 0x000e220000002100 */
[----:B------:R-:W-:-:S11]  /*07b0*/  ISETP.GE.AND P2, PT, R3, RZ, PT ;  /* 0x000000ff0300720c */ /* 0x000fd60003f46270 */
[----:B------:R-:W-:-:S04]  /*07c0*/  @!P0 IADD3 R7, PT, PT, R7, -R14, RZ ;  /* 0x8000000e07078210 */ /* 0x000fc80007ffe0ff */
[----:B------:R-:W-:Y:S02]  /*07d0*/  ISETP.GT.U32.AND P1, PT, R14, R7, PT ;  /* 0x000000070e00720c */ /* 0x000fe40003f24070 */
[----:B------:R-:W-:-:S11]  /*07e0*/  ISETP.NE.AND P0, PT, R13, RZ, PT ;  /* 0x000000ff0d00720c */ /* 0x000fd60003f05270 */
[----:B------:R-:W-:-:S05]  /*07f0*/  @!P1 IMAD.IADD R7, R7, 0x1, -R14 ;  /* 0x0000000107079824 */ /* 0x000fca00078e0a0e */
[----:B------:R-:W-:Y:S02]  /*0800*/  @!P2 IADD3 R7, PT, PT, -R7, RZ, RZ ;  /* 0x000000ff0707a210 */ /* 0x000fe40007ffe1ff */
[----:B------:R-:W-:-:S05]  /*0810*/  @!P0 LOP3.LUT R7, RZ, R13, RZ, 0x33, !PT ;  /* 0x0000000dff078212 */ /* 0x000fca00078e33ff */
[----:B0-----:R-:W-:Y:S01]  /*0820*/  IMAD R3, R7, R11, R4 ;  /* 0x0000000b07037224 */ /* 0x001fe200078e0204 */
[----:B--2---:R-:W-:-:S04]  /*0830*/  ISETP.GE.AND P0, PT, R2, R5, PT ;  /* 0x000000050200720c */ /* 0x004fc80003f06270 */
[----:B----4-:R-:W-:-:S13]  /*0840*/  ISETP.GE.OR P0, PT, R3, R12, P0 ;  /* 0x0000000c0300720c */ /* 0x010fda0000706670 */
[----:B------:R-:W-:Y:S05]  /*0850*/  @P0 EXIT ;  /* 0x000000000000094d */ /* 0x000fea0003800000 */
[----:B------:R-:W0:Y:S01]  /*0860*/  LDCU UR5, c[0x0][0x3e8] ;  /* 0x00007d00ff0577ac */ /* 0x000e220008000800 */
[----:B------:R-:W-:Y:S01]  /*0870*/  IMAD.MOV.U32 R4, RZ, RZ, RZ ;  /* 0x000000ffff047224 */ /* 0x000fe200078e00ff */
        /* <DEDUP_REMOVED lines=16> */
[----:B------:R-:W-:Y:S02]  /*0980*/  HFMA2 R4, -RZ, RZ, 0, 0 ;  /* 0x00000000ff047431 */ /* 0x000fe400000001ff */
[----:B-1----:R-:W-:Y:S01]  /*0990*/  IMAD R7, R2, UR4, RZ ;  /* 0x0000000402077c24 */ /* 0x002fe2000f8e02ff */
[----:B------:R-:W-:Y:S01]  /*09a0*/  ULOP3.LUT UR6, UR5, 0x3, URZ, 0xc0, !UPT ;  /* 0x0000000305067892 */ /* 0x000fe2000f8ec0ff */
[----:B------:R-:W-:Y:S01]  /*09b0*/  UMOV UR4, URZ ;  /* 0x000000ff00047c82 */ /* 0x000fe20008000000 */
[----:B------:R-:W-:Y:S02]  /*09c0*/  IMAD R6, R6, R9, RZ ;  /* 0x0000000906067224 */ /* 0x000fe400078e02ff */
[----:B--2---:R-:W-:Y:S01]  /*09d0*/  IMAD R9, R3, R10, RZ ;  /* 0x0000000a03097224 */ /* 0x004fe200078e02ff */
[----:B0-----:R-:W-:Y:S07]  /*09e0*/  BRA.U !UP0, `(.L_x_33) ;  /* 0x00000005086c7547 */ /* 0x001fee000b800000 */
[----:B------:R-:W0:Y:S01]  /*09f0*/  LDC R16, c[0x0][0x3fc] ;  /* 0x0000ff00ff107b82 */ /* 0x000e220000000800 */
[----:B------:R-:W1:Y:S01]  /*0a00*/  LDCU UR7, c[0x0][0x3f4] ;  /* 0x00007e80ff0777ac */ /* 0x000e620008000800 */
[----:B------:R-:W-:Y:S01]  /*0a10*/  IMAD.IADD R8, R6, 0x1, R9 ;  /* 0x0000000106087824 */ /* 0x000fe200078e0209 */
[----:B-----5:R-:W-:Y:S01]  /*0a20*/  IADD3 R10, PT, PT, R9, R5, R6 ;  /* 0x00000005090a7210 */ /* 0x020fe20007ffe006 */
[----:B------:R-:W-:Y:S01]  /*0a30*/  ULOP3.LUT UR4, UR5, 0x7ffffffc, URZ, 0xc0, !UPT ;  /* 0x7ffffffc05047892 */ /* 0x000fe2000f8ec0ff */
[----:B------:R-:W-:Y:S01]  /*0a40*/  MOV R4, RZ ;  /* 0x000000ff00047202 */ /* 0x000fe20000000f00 */
[C---:B------:R-:W-:Y:S02]  /*0a50*/  IMAD R20, R5.reuse, 0x3, R8 ;  /* 0x0000000305147824 */ /* 0x040fe400078e0208 */
[----:B------:R-:W2:Y:S01]  /*0a60*/  LDC.64 R14, c[0x0][0x380] ;  /* 0x0000e000ff0e7b82 */ /* 0x000ea20000000a00 */
[----:B------:R-:W-:Y:S01]  /*0a70*/  LEA R21, R5, R8, 0x1 ;  /* 0x0000000805157211 */ /* 0x000fe200078e08ff */
[----:B------:R-:W-:Y:S01]  /*0a80*/  UIADD3 UR5, UPT, UPT, -UR4, URZ, URZ ;  /* 0x000000ff04057290 */ /* 0x000fe2000fffe1ff */
[----:B-1----:R-:W-:-:S02]  /*0a90*/  IMAD R11, R0, UR7, R7 ;  /* 0x00000007000b7c24 */ /* 0x002fc4000f8e0207 */
[----:B0-----:R-:W-:Y:S02]  /*0aa0*/  IMAD.IADD R23, R7, 0x1, R16 ;  /* 0x0000000107177824 */ /* 0x001fe400078e0210 */
[----:B------:R-:W-:Y:S02]  /*0ab0*/  IMAD R25, R16, 0x2, R11 ;  /* 0x0000000210197824 */ /* 0x000fe400078e020b */
[----:B------:R-:W-:Y:S02]  /*0ac0*/  IMAD R23, R0, UR7, R23 ;  /* 0x0000000700177c24 */ /* 0x000fe4000f8e0217 */
[----:B------:R-:W-:-:S07]  /*0ad0*/  IMAD R27, R16, 0x3, R11 ;  /* 0x00000003101b7824 */ /* 0x000fce00078e020b */
.L_x_42:
[----:B------:R-:W-:Y:S01]  /*0ae0*/  ISETP.GE.AND P0, PT, R11, RZ, PT ;  /* 0x000000ff0b00720c */ /* 0x000fe20003f06270 */
[----:B------:R-:W-:Y:S01]  /*0af0*/  BSSY.RECONVERGENT B0, `(.L_x_34) ;  /* 0x0000011000007945 */ /* 0x000fe20003800200 */
[----:B------:R-:W-:Y:S02]  /*0b00*/  ISETP.GE.AND P3, PT, R23, RZ, PT ;  /* 0x000000ff1700720c */ /* 0x000fe40003f66270 */
[----:B------:R-:W-:Y:S02]  /*0b10*/  ISETP.GE.AND P2, PT, R25, RZ, PT ;  /* 0x000000ff1900720c */ /* 0x000fe40003f46270 */
[----:B------:R-:W-:-:S07]  /*0b20*/  ISETP.GE.AND P1, PT, R27, RZ, PT ;  /* 0x000000ff1b00720c */ /* 0x000fce0003f26270 */
[----:B------:R-:W-:Y:S06]  /*0b30*/  @!P0 BRA `(.L_x_35) ;  /* 0x0000000000308947 */ /* 0x000fec0003800000 */
[----:B------:R-:W-:-:S13]  /*0b40*/  ISETP.GE.AND P0, PT, R8, RZ, PT ;  /* 0x000000ff0800720c */ /* 0x000fda0003f06270 */
[----:B------:R-:W-:Y:S05]  /*0b50*/  @!P0 BRA `(.L_x_35) ;  /* 0x0000000000288947 */ /* 0x000fea0003800000 */
[----:B------:R-:W-:-:S04]  /*0b60*/  IMAD.WIDE.U32 R16, R8, 0x2, R12 ;  /* 0x0000000208107825 */ /* 0x000fc800078e000c */
[----:B--2---:R-:W-:Y:S02]  /*0b70*/  IMAD.WIDE.U32 R18, R11, 0x4, R14 ;  /* 0x000000040b127825 */ /* 0x004fe400078e000e */
[----:B------:R-:W2:Y:S04]  /*0b80*/  LD.E.U16 R16, desc[UR8][R16.64] ;  /* 0x0000000810107980 */ /* 0x000ea8000c101500 */
[----:B------:R-:W3:Y:S01]  /*0b90*/  LDG.E R18, desc[UR8][R18.64] ;  /* 0x0000000812127981 */ /* 0x000ee2000c1e1900 */
[----:B--2---:R-:W-:-:S04]  /*0ba0*/  SHF.L.U32 R29, R16, 0x10, RZ ;  /* 0x00000010101d7819 */ /* 0x004fc800000006ff */
[----:B------:R-:W-:-:S04]  /*0bb0*/  FSETP.NE.AND P0, PT, |R29|, +INF , PT ;  /* 0x7f8000001d00780b */ /* 0x000fc80003f05200 */
[----:B---3--:R-:W-:-:S13]  /*0bc0*/  FSETP.EQU.OR P0, PT, |R18|, +INF , !P0 ;  /* 0x7f8000001200780b */ /* 0x008fda000470a600 */
[----:B------:R-:W-:-:S05]  /*0bd0*/  @!P0 FMUL R29, R18, R29 ;  /* 0x0000001d121d8220 */ /* 0x000fca0000400000 */
[----:B------:R-:W-:-:S13]  /*0be0*/  FSETP.NE.AND P4, PT, |R29|, +INF , !P0 ;  /* 0x7f8000001d00780b */ /* 0x000fda0004785200 */
[----:B------:R-:W-:-:S07]  /*0bf0*/  @P4 FADD R4, R4, R29 ;  /* 0x0000001d04044221 */ /* 0x000fce0000000000 */
.L_x_35:
[----:B------:R-:W-:Y:S05]  /*0c00*/  BSYNC.RECONVERGENT B0 ;  /* 0x0000000000007941 */ /* 0x000fea0003800200 */
.L_x_34:
[----:B------:R-:W-:Y:S04]  /*0c10*/  BSSY.RECONVERGENT B0, `(.L_x_36) ;  /* 0x000000e000007945 */ /* 0x000fe80003800200 */
[----:B------:R-:W-:Y:S05]  /*0c20*/  @!P3 BRA `(.L_x_37) ;  /* 0x000000000030b947 */ /* 0x000fea0003800000 */
[----:B------:R-:W-:-:S13]  /*0c30*/  ISETP.GE.AND P0, PT, R10, RZ, PT ;  /* 0x000000ff0a00720c */ /* 0x000fda0003f06270 */
[----:B------:R-:W-:Y:S05]  /*0c40*/  @!P0 BRA `(.L_x_37) ;  /* 0x0000000000288947 */ /* 0x000fea0003800000 */
[----:B------:R-:W-:-:S06]  /*0c50*/  IMAD.WIDE.U32 R16, R10, 0x2, R12 ;  /* 0x000000020a107825 */ /* 0x000fcc00078e000c */
[----:B------:R-:W3:Y:S01]  /*0c60*/  LD.E.U16 R16, desc[UR8][R16.64] ;  /* 0x0000000810107980 */ /* 0x000ee2000c101500 */
[----:B--2---:R-:W-:-:S06]  /*0c70*/  IMAD.WIDE.U32 R18, R23, 0x4, R14 ;  /* 0x0000000417127825 */ /* 0x004fcc00078e000e */
[----:B------:R-:W2:Y:S01]  /*0c80*/  LDG.E R18, desc[UR8][R18.64] ;  /* 0x0000000812127981 */ /* 0x000ea2000c1e1900 */
[----:B---3--:R-:W-:-:S05]  /*0c90*/  IMAD.U32 R29, R16, 0x10000, RZ ;  /* 0x00010000101d7824 */ /* 0x008fca00078e00ff */
[----:B------:R-:W-:-:S04]  /*0ca0*/  FSETP.NE.AND P0, PT, |R29|, +INF , PT ;  /* 0x7f8000001d00780b */ /* 0x000fc80003f05200 */
[----:B--2---:R-:W-:-:S13]  /*0cb0*/  FSETP.EQU.OR P0, PT, |R18|, +INF , !P0 ;  /* 0x7f8000001200780b */ /* 0x004fda000470a600 */
[----:B------:R-:W-:-:S05]  /*0cc0*/  @!P0 FMUL R29, R18, R29 ;  /* 0x0000001d121d8220 */ /* 0x000fca0000400000 */
[----:B------:R-:W-:-:S13]  /*0cd0*/  FSETP.NE.AND P3, PT, |R29|, +INF , !P0 ;  /* 0x7f8000001d00780b */ /* 0x000fda0004765200 */
[----:B------:R-:W-:-:S07]  /*0ce0*/  @P3 FADD R4, R4, R29 ;  /* 0x0000001d04043221 */ /* 0x000fce0000000000 */
.L_x_37:
[----:B------:R-:W-:Y:S05]  /*0cf0*/  BSYNC.RECONVERGENT B0 ;  /* 0x0000000000007941 */ /* 0x000fea0003800200 */
.L_x_36:
[----:B------:R-:W-:Y:S04]  /*0d00*/  BSSY.RECONVERGENT B0, `(.L_x_38) ;  /* 0x000000e000007945 */ /* 0x000fe80003800200 */
[----:B------:R-:W-:Y:S05]  /*0d10*/  @!P2 BRA `(.L_x_39) ;  /* 0x000000000030a947 */ /* 0x000fea0003800000 */
        /* <DEDUP_REMOVED lines=12> */
.L_x_39:
[----:B------:R-:W-:Y:S05]  /*0de0*/  BSYNC.RECONVERGENT B0 ;  /* 0x0000000000007941 */ /* 0x000fea0003800200 */
.L_x_38:
        /* <DEDUP_REMOVED lines=14> */
.L_x_41:
[----:B------:R-:W-:Y:S05]  /*0ed0*/  BSYNC.RECONVERGENT B0 ;  /* 0x0000000000007941 */ /* 0x000fea0003800200 */
.L_x_40:
[----:B------:R-:W0:Y:S01]  /*0ee0*/  LDC R16, c[0x0][0x3fc] ;  /* 0x0000ff00ff107b82 */ /* 0x000e220000000800 */
[----:B------:R-:W-:Y:S01]  /*0ef0*/  UIADD3 UR5, UPT, UPT, UR5, 0x4, URZ ;  /* 0x0000000405057890 */ /* 0x000fe2000fffe0ff */
[C---:B------:R-:W-:Y:S01]  /*0f00*/  LEA R20, R5.reuse, R20, 0x2 ;  /* 0x0000001405147211 */ /* 0x040fe200078e10ff */
[C---:B------:R-:W-:Y:S01]  /*0f10*/  IMAD R21, R5.reuse, 0x4, R21 ;  /* 0x0000000405157824 */ /* 0x040fe200078e0215 */
[C---:B------:R-:W-:Y:S01]  /*0f20*/  LEA R8, R5.reuse, R8, 0x2 ;  /* 0x0000000805087211 */ /* 0x040fe200078e10ff */
[----:B------:R-:W-:Y:S01]  /*0f30*/  UISETP.NE.AND UP0, UPT, UR5, URZ, UPT ;  /* 0x000000ff0500728c */ /* 0x000fe2000bf05270 */
[----:B------:R-:W-:Y:S01]  /*0f40*/  IMAD R10, R5, 0x4, R10 ;  /* 0x00000004050a7824 */ /* 0x000fe200078e020a */
[C---:B0-----:R-:W-:Y:S01]  /*0f50*/  LEA R23, R16.reuse, R23, 0x2 ;  /* 0x0000001710177211 */ /* 0x041fe200078e10ff */
[C---:B------:R-:W-:Y:S01]  /*0f60*/  IMAD R25, R16.reuse, 0x4, R25 ;  /* 0x0000000410197824 */ /* 0x040fe200078e0219 */
[C---:B------:R-:W-:Y:S01]  /*0f70*/  LEA R27, R16.reuse, R27, 0x2 ;  /* 0x0000001b101b7211 */ /* 0x040fe200078e10ff */
[----:B------:R-:W-:-:S04]  /*0f80*/  IMAD R11, R16, 0x4, R11 ;  /* 0x00000004100b7824 */ /* 0x000fc800078e020b */
[----:B------:R-:W-:Y:S05]  /*0f90*/  BRA.U UP0, `(.L_x_42) ;  /* 0xfffffff900d07547 */ /* 0x000fea000b83ffff */
.L_x_33:
[----:B------:R-:W-:-:S09]  /*0fa0*/  UISETP.NE.AND UP0, UPT, UR6, URZ, UPT ;  /* 0x000000ff0600728c */ /* 0x000fd2000bf05270 */
[----:B------:R-:W-:Y:S05]  /*0fb0*/  BRA.U !UP0, `(.L_x_32) ;  /* 0x0000000108787547 */ /* 0x000fea000b800000 */
[----:B------:R-:W0:Y:S01]  /*0fc0*/  LDC R8, c[0x0][0x3fc] ;  /* 0x0000ff00ff087b82 */ /* 0x000e220000000800 */
[----:B------:R-:W1:Y:S01]  /*0fd0*/  LDCU UR7, c[0x0][0x3f4] ;  /* 0x00007e80ff0777ac */ /* 0x000e620008000800 */
[----:B-----5:R-:W-:Y:S01]  /*0fe0*/  IMAD R6, R5, UR4, R6 ;  /* 0x0000000405067c24 */ /* 0x020fe2000f8e0206 */
[----:B------:R-:W3:Y:S04]  /*0ff0*/  LDCU UR12, c[0x0][0x3fc] ;  /* 0x00007f80ff0c77ac */ /* 0x000ee80008000800 */
[----:B--2---:R-:W-:Y:S01]  /*1000*/  IADD3 R14, PT, PT, R9, R6, RZ ;  /* 0x00000006090e7210 */ /* 0x004fe20007ffe0ff */
[----:B------:R-:W2:Y:S01]  /*1010*/  LDC.64 R10, c[0x0][0x380] ;  /* 0x0000e000ff0a7b82 */ /* 0x000ea20000000a00 */
[----:B------:R-:W-:Y:S01]  /*1020*/  UIADD3 UR5, UPT, UPT, -UR6, URZ, URZ ;  /* 0x000000ff06057290 */ /* 0x000fe2000fffe1ff */
[----:B0-----:R-:W-:-:S04]  /*1030*/  IMAD R7, R8, UR4, R7 ;  /* 0x0000000408077c24 */ /* 0x001fc8000f8e0207 */
[----:B-1-3--:R-:W-:-:S07]  /*1040*/  IMAD R15, R0, UR7, R7 ;  /* 0x00000007000f7c24 */ /* 0x00afce000f8e0207 */
.L_x_45:
[----:B------:R-:W-:Y:S01]  /*1050*/  ISETP.GE.AND P0, PT, R15, RZ, PT ;  /* 0x000000ff0f00720c */ /* 0x000fe20003f06270 */
[----:B------:R-:W-:Y:S01]  /*1060*/  UIADD3 UR5, UPT, UPT, UR5, 0x1, URZ ;  /* 0x0000000105057890 */ /* 0x000fe2000fffe0ff */
[----:B------:R-:W-:Y:S03]  /*1070*/  BSSY.RECONVERGENT B0, `(.L_x_43) ;  /* 0x000000f000007945 */ /* 0x000fe60003800200 */
[----:B------:R-:W-:-:S08]  /*1080*/  UISETP.NE.AND UP0, UPT, UR5, URZ, UPT ;  /* 0x000000ff0500728c */ /* 0x000fd0000bf05270 */
        /* <DEDUP_REMOVED lines=13> */
.L_x_44:
[----:B------:R-:W-:Y:S05]  /*1160*/  BSYNC.RECONVERGENT B0 ;  /* 0x0000000000007941 */ /* 0x000fea0003800200 */
.L_x_43:
[----:B------:R-:W-:Y:S01]  /*1170*/  IADD3 R14, PT, PT, R5, R14, RZ ;  /* 0x0000000e050e7210 */ /* 0x000fe20007ffe0ff */
[----:B------:R-:W-:Y:S01]  /*1180*/  VIADD R15, R15, UR12 ;  /* 0x0000000c0f0f7c36 */ /* 0x000fe20008000000 */
[----:B------:R-:W-:Y:S06]  /*1190*/  BRA.U UP0, `(.L_x_45) ;  /* 0xfffffffd00ac7547 */ /* 0x000fec000b83ffff */
.L_x_32:
        /* <DEDUP_REMOVED lines=22> */
.L_x_46:
[----:B------:R-:W-:Y:S01]  /*1300*/  STG.E.U16 desc[UR8][R2.64], R4 ;  /* 0x0000000402007986 */ /* 0x000fe2000c101508 */
[----:B------:R-:W-:Y:S05]  /*1310*/  EXIT ;  /* 0x000000000000794d */ /* 0x000fea0003800000 */
.L_x_47:
        /* <DEDUP_REMOVED lines=14> */
.L_x_50:


//--------------------- .nv.shared.reserved.0     --------------------------
	.section	.nv.shared.reserved.0,"aw",@nobits
	.weak		__nv_reservedSMEM_offset_0_alias
	.size		__nv_reservedSMEM_offset_0_alias, 0, 64
	.other		__nv_reservedSMEM_offset_0_alias,@"STO_CUDA_RESERVED_SHARED STV_DEFAULT"
__nv_reservedSMEM_offset_0_alias:
	.zero		0
	.zero		64


//--------------------- .nv.constant0._Z18lora_expand_kernelI13__nv_bfloat16S0_EvPKT_PKvPT0_PKiS9_S9_S9_S9_S9_S9_S9_S9_iiiibiiiii --------------------------
	.section	.nv.constant0._Z18lora_expand_kernelI13__nv_bfloat16S0_EvPKT_PKvPT0_PKiS9_S9_S9_S9_S9_S9_S9_S9_iiiibiiiii,"a",@progbits
	.sectionflags	@""
	.align	4
.nv.constant0._Z18lora_expand_kernelI13__nv_bfloat16S0_EvPKT_PKvPT0_PKiS9_S9_S9_S9_S9_S9_S9_S9_iiiibiiiii:
	.zero		1032


//--------------------- .nv.constant0._Z18lora_expand_kernelI6__halfS0_EvPKT_PKvPT0_PKiS9_S9_S9_S9_S9_S9_S9_S9_iiiibiiiii --------------------------
	.section	.nv.constant0._Z18lora_expand_kernelI6__halfS0_EvPKT_PKvPT0_PKiS9_S9_S9_S9_S9_S9_S9_S9_iiiibiiiii,"a",@progbits
	.sectionflags	@""
	.align	4
.nv.constant0._Z18lora_expand_kernelI6__halfS0_EvPKT_PKvPT0_PKiS9_S9_S9_S9_S9_S9_S9_S9_iiiibiiiii:
	.zero		1032


//--------------------- .nv.constant0._Z18lora_expand_kernelIf13__nv_bfloat16EvPKT_PKvPT0_PKiS9_S9_S9_S9_S9_S9_S9_S9_iiiibiiiii --------------------------
	.section	.nv.constant0._Z18lora_expand_kernelIf13__nv_bfloat16EvPKT_PKvPT0_PKiS9_S9_S9_S9_S9_S9_S9_S9_iiiibiiiii,"a",@progbits
	.sectionflags	@""
	.align	4
.nv.constant0._Z18lora_expand_kernelIf13__nv_bfloat16EvPKT_PKvPT0_PKiS9_S9_S9_S9_S9_S9_S9_S9_iiiibiiiii:
	.zero		1032


//--------------------- SYMBOLS --------------------------

	.type		.nv.reservedSmem.offset0,@object
	.size		.nv.reservedSmem.offset0,0x4
